//
// Generated by NVIDIA NVVM Compiler
//
// Compiler Build ID: CL-36424714
// Cuda compilation tools, release 13.0, V13.0.88
// Based on NVVM 20.0.0
//

.version 9.0
.target sm_100
.address_size 64

	// .globl	_Z4initP17curandStateXORWOWi
.global .align 4 .b8 precalc_xorwow_matrix[102400];
.global .align 4 .b8 precalc_xorwow_offset_matrix[102400];
.global .align 4 .b8 mrg32k3aM1[2304];
.global .align 4 .b8 mrg32k3aM2[2304];
.global .align 4 .b8 mrg32k3aM1SubSeq[2016];
.global .align 4 .b8 mrg32k3aM2SubSeq[2016];
.global .align 4 .b8 mrg32k3aM1Seq[2304];
.global .align 4 .b8 mrg32k3aM2Seq[2304];
.const .align 8 .b8 __cr_lgamma_table[72];
.const .align 4 .u32 d_satSize;
.const .align 4 .u32 d_maxBit;
.const .align 2 .b8 d_satSets[60000];

.visible .entry _Z4initP17curandStateXORWOWi(
	.param .u64 .ptr .align 1 _Z4initP17curandStateXORWOWi_param_0,
	.param .u32 _Z4initP17curandStateXORWOWi_param_1
)
{
	.reg .pred 	%p<25>;
	.reg .b32 	%r<414>;
	.reg .b64 	%rd<19>;

	ld.param.u64 	%rd8, [_Z4initP17curandStateXORWOWi_param_0];
	ld.param.u32 	%r183, [_Z4initP17curandStateXORWOWi_param_1];
	mov.u32 	%r184, %ctaid.x;
	mov.u32 	%r185, %ntid.x;
	mov.u32 	%r186, %tid.x;
	mad.lo.s32 	%r1, %r184, %r185, %r186;
	setp.le.s32 	%p1, %r183, %r1;
	@%p1 bra 	$L__BB0_44;
	cvta.to.global.u64 	%rd10, %rd8;
	// begin inline asm
	mov.u64 	%rd9, %clock64;
	// end inline asm
	cvt.s64.s32 	%rd18, %r1;
	mul.wide.s32 	%rd11, %r1, 48;
	add.s64 	%rd2, %rd10, %rd11;
	cvt.u32.u64 	%r187, %rd9;
	xor.b32  	%r188, %r187, -1429050551;
	mul.lo.s32 	%r189, %r188, 1099087573;
	{ .reg .b32 tmp; mov.b64 {tmp, %r190}, %rd9; }
	xor.b32  	%r191, %r190, -136515619;
	mul.lo.s32 	%r192, %r191, -1703105765;
	add.s32 	%r193, %r189, %r192;
	add.s32 	%r194, %r193, 6615241;
	add.s32 	%r195, %r189, 123456789;
	st.global.v2.u32 	[%rd2], {%r194, %r195};
	xor.b32  	%r196, %r189, 362436069;
	add.s32 	%r197, %r192, 521288629;
	st.global.v2.u32 	[%rd2+8], {%r196, %r197};
	xor.b32  	%r198, %r192, 88675123;
	add.s32 	%r199, %r189, 5783321;
	st.global.v2.u32 	[%rd2+16], {%r198, %r199};
	setp.eq.s32 	%p2, %r1, 0;
	@%p2 bra 	$L__BB0_43;
	mov.b32 	%r320, 0;
$L__BB0_3:
	and.b64  	%rd4, %rd18, 3;
	setp.eq.s64 	%p3, %rd4, 0;
	@%p3 bra 	$L__BB0_42;
	mul.wide.u32 	%rd12, %r320, 3200;
	mov.u64 	%rd13, precalc_xorwow_matrix;
	add.s64 	%rd5, %rd13, %rd12;
	cvt.u32.u64 	%r3, %rd4;
	mov.b32 	%r321, 0;
$L__BB0_5:
	mov.b32 	%r334, 0;
	mov.u32 	%r335, %r334;
	mov.u32 	%r336, %r334;
	mov.u32 	%r337, %r334;
	mov.u32 	%r338, %r334;
	mov.u32 	%r327, %r334;
$L__BB0_6:
	mul.wide.u32 	%rd14, %r327, 4;
	add.s64 	%rd15, %rd2, %rd14;
	ld.global.u32 	%r11, [%rd15+4];
	shl.b32 	%r12, %r327, 5;
	mov.b32 	%r333, 0;
$L__BB0_7:
	.pragma "nounroll";
	shr.u32 	%r204, %r11, %r333;
	and.b32  	%r205, %r204, 1;
	setp.eq.b32 	%p4, %r205, 1;
	not.pred 	%p5, %p4;
	add.s32 	%r206, %r12, %r333;
	mul.lo.s32 	%r207, %r206, 5;
	mul.wide.u32 	%rd16, %r207, 4;
	add.s64 	%rd6, %rd5, %rd16;
	@%p5 bra 	$L__BB0_9;
	ld.global.u32 	%r208, [%rd6];
	xor.b32  	%r338, %r338, %r208;
	ld.global.u32 	%r209, [%rd6+4];
	xor.b32  	%r337, %r337, %r209;
	ld.global.u32 	%r210, [%rd6+8];
	xor.b32  	%r336, %r336, %r210;
	ld.global.u32 	%r211, [%rd6+12];
	xor.b32  	%r335, %r335, %r211;
	ld.global.u32 	%r212, [%rd6+16];
	xor.b32  	%r334, %r334, %r212;
$L__BB0_9:
	and.b32  	%r214, %r204, 2;
	setp.eq.s32 	%p6, %r214, 0;
	@%p6 bra 	$L__BB0_11;
	ld.global.u32 	%r215, [%rd6+20];
	xor.b32  	%r338, %r338, %r215;
	ld.global.u32 	%r216, [%rd6+24];
	xor.b32  	%r337, %r337, %r216;
	ld.global.u32 	%r217, [%rd6+28];
	xor.b32  	%r336, %r336, %r217;
	ld.global.u32 	%r218, [%rd6+32];
	xor.b32  	%r335, %r335, %r218;
	ld.global.u32 	%r219, [%rd6+36];
	xor.b32  	%r334, %r334, %r219;
$L__BB0_11:
	and.b32  	%r221, %r204, 4;
	setp.eq.s32 	%p7, %r221, 0;
	@%p7 bra 	$L__BB0_13;
	ld.global.u32 	%r222, [%rd6+40];
	xor.b32  	%r338, %r338, %r222;
	ld.global.u32 	%r223, [%rd6+44];
	xor.b32  	%r337, %r337, %r223;
	ld.global.u32 	%r224, [%rd6+48];
	xor.b32  	%r336, %r336, %r224;
	ld.global.u32 	%r225, [%rd6+52];
	xor.b32  	%r335, %r335, %r225;
	ld.global.u32 	%r226, [%rd6+56];
	xor.b32  	%r334, %r334, %r226;
$L__BB0_13:
	and.b32  	%r228, %r204, 8;
	setp.eq.s32 	%p8, %r228, 0;
	@%p8 bra 	$L__BB0_15;
	ld.global.u32 	%r229, [%rd6+60];
	xor.b32  	%r338, %r338, %r229;
	ld.global.u32 	%r230, [%rd6+64];
	xor.b32  	%r337, %r337, %r230;
	ld.global.u32 	%r231, [%rd6+68];
	xor.b32  	%r336, %r336, %r231;
	ld.global.u32 	%r232, [%rd6+72];
	xor.b32  	%r335, %r335, %r232;
	ld.global.u32 	%r233, [%rd6+76];
	xor.b32  	%r334, %r334, %r233;
$L__BB0_15:
	and.b32  	%r235, %r204, 16;
	setp.eq.s32 	%p9, %r235, 0;
	@%p9 bra 	$L__BB0_17;
	ld.global.u32 	%r236, [%rd6+80];
	xor.b32  	%r338, %r338, %r236;
	ld.global.u32 	%r237, [%rd6+84];
	xor.b32  	%r337, %r337, %r237;
	ld.global.u32 	%r238, [%rd6+88];
	xor.b32  	%r336, %r336, %r238;
	ld.global.u32 	%r239, [%rd6+92];
	xor.b32  	%r335, %r335, %r239;
	ld.global.u32 	%r240, [%rd6+96];
	xor.b32  	%r334, %r334, %r240;
$L__BB0_17:
	and.b32  	%r242, %r204, 32;
	setp.eq.s32 	%p10, %r242, 0;
	@%p10 bra 	$L__BB0_19;
	ld.global.u32 	%r243, [%rd6+100];
	xor.b32  	%r338, %r338, %r243;
	ld.global.u32 	%r244, [%rd6+104];
	xor.b32  	%r337, %r337, %r244;
	ld.global.u32 	%r245, [%rd6+108];
	xor.b32  	%r336, %r336, %r245;
	ld.global.u32 	%r246, [%rd6+112];
	xor.b32  	%r335, %r335, %r246;
	ld.global.u32 	%r247, [%rd6+116];
	xor.b32  	%r334, %r334, %r247;
$L__BB0_19:
	and.b32  	%r249, %r204, 64;
	setp.eq.s32 	%p11, %r249, 0;
	@%p11 bra 	$L__BB0_21;
	ld.global.u32 	%r250, [%rd6+120];
	xor.b32  	%r338, %r338, %r250;
	ld.global.u32 	%r251, [%rd6+124];
	xor.b32  	%r337, %r337, %r251;
	ld.global.u32 	%r252, [%rd6+128];
	xor.b32  	%r336, %r336, %r252;
	ld.global.u32 	%r253, [%rd6+132];
	xor.b32  	%r335, %r335, %r253;
	ld.global.u32 	%r254, [%rd6+136];
	xor.b32  	%r334, %r334, %r254;
$L__BB0_21:
	and.b32  	%r256, %r204, 128;
	setp.eq.s32 	%p12, %r256, 0;
	@%p12 bra 	$L__BB0_23;
	ld.global.u32 	%r257, [%rd6+140];
	xor.b32  	%r338, %r338, %r257;
	ld.global.u32 	%r258, [%rd6+144];
	xor.b32  	%r337, %r337, %r258;
	ld.global.u32 	%r259, [%rd6+148];
	xor.b32  	%r336, %r336, %r259;
	ld.global.u32 	%r260, [%rd6+152];
	xor.b32  	%r335, %r335, %r260;
	ld.global.u32 	%r261, [%rd6+156];
	xor.b32  	%r334, %r334, %r261;
$L__BB0_23:
	and.b32  	%r263, %r204, 256;
	setp.eq.s32 	%p13, %r263, 0;
	@%p13 bra 	$L__BB0_25;
	ld.global.u32 	%r264, [%rd6+160];
	xor.b32  	%r338, %r338, %r264;
	ld.global.u32 	%r265, [%rd6+164];
	xor.b32  	%r337, %r337, %r265;
	ld.global.u32 	%r266, [%rd6+168];
	xor.b32  	%r336, %r336, %r266;
	ld.global.u32 	%r267, [%rd6+172];
	xor.b32  	%r335, %r335, %r267;
	ld.global.u32 	%r268, [%rd6+176];
	xor.b32  	%r334, %r334, %r268;
$L__BB0_25:
	and.b32  	%r270, %r204, 512;
	setp.eq.s32 	%p14, %r270, 0;
	@%p14 bra 	$L__BB0_27;
	ld.global.u32 	%r271, [%rd6+180];
	xor.b32  	%r338, %r338, %r271;
	ld.global.u32 	%r272, [%rd6+184];
	xor.b32  	%r337, %r337, %r272;
	ld.global.u32 	%r273, [%rd6+188];
	xor.b32  	%r336, %r336, %r273;
	ld.global.u32 	%r274, [%rd6+192];
	xor.b32  	%r335, %r335, %r274;
	ld.global.u32 	%r275, [%rd6+196];
	xor.b32  	%r334, %r334, %r275;
$L__BB0_27:
	and.b32  	%r277, %r204, 1024;
	setp.eq.s32 	%p15, %r277, 0;
	@%p15 bra 	$L__BB0_29;
	ld.global.u32 	%r278, [%rd6+200];
	xor.b32  	%r338, %r338, %r278;
	ld.global.u32 	%r279, [%rd6+204];
	xor.b32  	%r337, %r337, %r279;
	ld.global.u32 	%r280, [%rd6+208];
	xor.b32  	%r336, %r336, %r280;
	ld.global.u32 	%r281, [%rd6+212];
	xor.b32  	%r335, %r335, %r281;
	ld.global.u32 	%r282, [%rd6+216];
	xor.b32  	%r334, %r334, %r282;
$L__BB0_29:
	and.b32  	%r284, %r204, 2048;
	setp.eq.s32 	%p16, %r284, 0;
	@%p16 bra 	$L__BB0_31;
	ld.global.u32 	%r285, [%rd6+220];
	xor.b32  	%r338, %r338, %r285;
	ld.global.u32 	%r286, [%rd6+224];
	xor.b32  	%r337, %r337, %r286;
	ld.global.u32 	%r287, [%rd6+228];
	xor.b32  	%r336, %r336, %r287;
	ld.global.u32 	%r288, [%rd6+232];
	xor.b32  	%r335, %r335, %r288;
	ld.global.u32 	%r289, [%rd6+236];
	xor.b32  	%r334, %r334, %r289;
$L__BB0_31:
	and.b32  	%r291, %r204, 4096;
	setp.eq.s32 	%p17, %r291, 0;
	@%p17 bra 	$L__BB0_33;
	ld.global.u32 	%r292, [%rd6+240];
	xor.b32  	%r338, %r338, %r292;
	ld.global.u32 	%r293, [%rd6+244];
	xor.b32  	%r337, %r337, %r293;
	ld.global.u32 	%r294, [%rd6+248];
	xor.b32  	%r336, %r336, %r294;
	ld.global.u32 	%r295, [%rd6+252];
	xor.b32  	%r335, %r335, %r295;
	ld.global.u32 	%r296, [%rd6+256];
	xor.b32  	%r334, %r334, %r296;
$L__BB0_33:
	and.b32  	%r298, %r204, 8192;
	setp.eq.s32 	%p18, %r298, 0;
	@%p18 bra 	$L__BB0_35;
	ld.global.u32 	%r299, [%rd6+260];
	xor.b32  	%r338, %r338, %r299;
	ld.global.u32 	%r300, [%rd6+264];
	xor.b32  	%r337, %r337, %r300;
	ld.global.u32 	%r301, [%rd6+268];
	xor.b32  	%r336, %r336, %r301;
	ld.global.u32 	%r302, [%rd6+272];
	xor.b32  	%r335, %r335, %r302;
	ld.global.u32 	%r303, [%rd6+276];
	xor.b32  	%r334, %r334, %r303;
$L__BB0_35:
	and.b32  	%r305, %r204, 16384;
	setp.eq.s32 	%p19, %r305, 0;
	@%p19 bra 	$L__BB0_37;
	ld.global.u32 	%r306, [%rd6+280];
	xor.b32  	%r338, %r338, %r306;
	ld.global.u32 	%r307, [%rd6+284];
	xor.b32  	%r337, %r337, %r307;
	ld.global.u32 	%r308, [%rd6+288];
	xor.b32  	%r336, %r336, %r308;
	ld.global.u32 	%r309, [%rd6+292];
	xor.b32  	%r335, %r335, %r309;
	ld.global.u32 	%r310, [%rd6+296];
	xor.b32  	%r334, %r334, %r310;
$L__BB0_37:
	and.b32  	%r312, %r204, 32768;
	setp.eq.s32 	%p20, %r312, 0;
	@%p20 bra 	$L__BB0_39;
	ld.global.u32 	%r313, [%rd6+300];
	xor.b32  	%r338, %r338, %r313;
	ld.global.u32 	%r314, [%rd6+304];
	xor.b32  	%r337, %r337, %r314;
	ld.global.u32 	%r315, [%rd6+308];
	xor.b32  	%r336, %r336, %r315;
	ld.global.u32 	%r316, [%rd6+312];
	xor.b32  	%r335, %r335, %r316;
	ld.global.u32 	%r317, [%rd6+316];
	xor.b32  	%r334, %r334, %r317;
$L__BB0_39:
	add.s32 	%r333, %r333, 16;
	setp.ne.s32 	%p21, %r333, 32;
	@%p21 bra 	$L__BB0_7;
	mad.lo.s32 	%r318, %r327, -31, %r12;
	add.s32 	%r327, %r318, 1;
	setp.ne.s32 	%p22, %r327, 5;
	@%p22 bra 	$L__BB0_6;
	st.global.u32 	[%rd2+4], %r338;
	st.global.u32 	[%rd2+8], %r337;
	st.global.u32 	[%rd2+12], %r336;
	st.global.u32 	[%rd2+16], %r335;
	st.global.u32 	[%rd2+20], %r334;
	add.s32 	%r321, %r321, 1;
	setp.lt.u32 	%p23, %r321, %r3;
	@%p23 bra 	$L__BB0_5;
$L__BB0_42:
	shr.u64 	%rd7, %rd18, 2;
	add.s32 	%r320, %r320, 1;
	setp.gt.u64 	%p24, %rd18, 3;
	mov.u64 	%rd18, %rd7;
	@%p24 bra 	$L__BB0_3;
$L__BB0_43:
	mov.b32 	%r319, 0;
	st.global.v2.u32 	[%rd2+24], {%r319, %r319};
	st.global.u32 	[%rd2+32], %r319;
	mov.b64 	%rd17, 0;
	st.global.u64 	[%rd2+40], %rd17;
$L__BB0_44:
	ret;

}
	// .globl	_Z18random_casting_intP17curandStateXORWOWPiii
.visible .entry _Z18random_casting_intP17curandStateXORWOWPiii(
	.param .u64 .ptr .align 1 _Z18random_casting_intP17curandStateXORWOWPiii_param_0,
	.param .u64 .ptr .align 1 _Z18random_casting_intP17curandStateXORWOWPiii_param_1,
	.param .u32 _Z18random_casting_intP17curandStateXORWOWPiii_param_2,
	.param .u32 _Z18random_casting_intP17curandStateXORWOWPiii_param_3
)
{
	.reg .pred 	%p<2>;
	.reg .b32 	%r<23>;
	.reg .b32 	%f<5>;
	.reg .b64 	%rd<9>;

	ld.param.u64 	%rd1, [_Z18random_casting_intP17curandStateXORWOWPiii_param_0];
	ld.param.u64 	%rd2, [_Z18random_casting_intP17curandStateXORWOWPiii_param_1];
	ld.param.u32 	%r2, [_Z18random_casting_intP17curandStateXORWOWPiii_param_2];
	ld.param.u32 	%r3, [_Z18random_casting_intP17curandStateXORWOWPiii_param_3];
	mov.u32 	%r4, %ctaid.x;
	mov.u32 	%r5, %ntid.x;
	mov.u32 	%r6, %tid.x;
	mad.lo.s32 	%r1, %r4, %r5, %r6;
	setp.le.s32 	%p1, %r3, %r1;
	@%p1 bra 	$L__BB1_2;
	cvta.to.global.u64 	%rd3, %rd1;
	cvta.to.global.u64 	%rd4, %rd2;
	mul.wide.s32 	%rd5, %r1, 48;
	add.s64 	%rd6, %rd3, %rd5;
	ld.global.v2.u32 	{%r7, %r8}, [%rd6];
	shr.u32 	%r9, %r8, 2;
	xor.b32  	%r10, %r9, %r8;
	ld.global.v2.u32 	{%r11, %r12}, [%rd6+8];
	ld.global.v2.u32 	{%r13, %r14}, [%rd6+16];
	st.global.v2.u32 	[%rd6+8], {%r12, %r13};
	shl.b32 	%r15, %r14, 4;
	shl.b32 	%r16, %r10, 1;
	xor.b32  	%r17, %r16, %r15;
	xor.b32  	%r18, %r17, %r10;
	xor.b32  	%r19, %r18, %r14;
	st.global.v2.u32 	[%rd6+16], {%r14, %r19};
	add.s32 	%r20, %r7, 362437;
	st.global.v2.u32 	[%rd6], {%r20, %r11};
	add.s32 	%r21, %r19, %r20;
	cvt.rn.f32.u32 	%f1, %r21;
	fma.rn.f32 	%f2, %f1, 0f2F800000, 0f2F000000;
	cvt.rn.f32.s32 	%f3, %r2;
	mul.f32 	%f4, %f2, %f3;
	cvt.rzi.s32.f32 	%r22, %f4;
	mul.wide.s32 	%rd7, %r1, 4;
	add.s64 	%rd8, %rd4, %rd7;
	st.global.u32 	[%rd8], %r22;
$L__BB1_2:
	ret;

}
	// .globl	_Z20random_casting_floatP17curandStateXORWOWPfii
.visible .entry _Z20random_casting_floatP17curandStateXORWOWPfii(
	.param .u64 .ptr .align 1 _Z20random_casting_floatP17curandStateXORWOWPfii_param_0,
	.param .u64 .ptr .align 1 _Z20random_casting_floatP17curandStateXORWOWPfii_param_1,
	.param .u32 _Z20random_casting_floatP17curandStateXORWOWPfii_param_2,
	.param .u32 _Z20random_casting_floatP17curandStateXORWOWPfii_param_3
)
{
	.reg .pred 	%p<2>;
	.reg .b32 	%r<22>;
	.reg .b32 	%f<5>;
	.reg .b64 	%rd<9>;

	ld.param.u64 	%rd1, [_Z20random_casting_floatP17curandStateXORWOWPfii_param_0];
	ld.param.u64 	%rd2, [_Z20random_casting_floatP17curandStateXORWOWPfii_param_1];
	ld.param.u32 	%r2, [_Z20random_casting_floatP17curandStateXORWOWPfii_param_2];
	ld.param.u32 	%r3, [_Z20random_casting_floatP17curandStateXORWOWPfii_param_3];
	mov.u32 	%r4, %ctaid.x;
	mov.u32 	%r5, %ntid.x;
	mov.u32 	%r6, %tid.x;
	mad.lo.s32 	%r1, %r4, %r5, %r6;
	setp.le.s32 	%p1, %r3, %r1;
	@%p1 bra 	$L__BB2_2;
	cvta.to.global.u64 	%rd3, %rd1;
	cvta.to.global.u64 	%rd4, %rd2;
	mul.wide.s32 	%rd5, %r1, 48;
	add.s64 	%rd6, %rd3, %rd5;
	ld.global.v2.u32 	{%r7, %r8}, [%rd6];
	shr.u32 	%r9, %r8, 2;
	xor.b32  	%r10, %r9, %r8;
	ld.global.v2.u32 	{%r11, %r12}, [%rd6+8];
	ld.global.v2.u32 	{%r13, %r14}, [%rd6+16];
	st.global.v2.u32 	[%rd6+8], {%r12, %r13};
	shl.b32 	%r15, %r14, 4;
	shl.b32 	%r16, %r10, 1;
	xor.b32  	%r17, %r16, %r15;
	xor.b32  	%r18, %r17, %r10;
	xor.b32  	%r19, %r18, %r14;
	st.global.v2.u32 	[%rd6+16], {%r14, %r19};
	add.s32 	%r20, %r7, 362437;
	st.global.v2.u32 	[%rd6], {%r20, %r11};
	add.s32 	%r21, %r19, %r20;
	cvt.rn.f32.u32 	%f1, %r21;
	fma.rn.f32 	%f2, %f1, 0f2F800000, 0f2F000000;
	cvt.rn.f32.s32 	%f3, %r2;
	mul.f32 	%f4, %f2, %f3;
	mul.wide.s32 	%rd7, %r1, 4;
	add.s64 	%rd8, %rd4, %rd7;
	st.global.f32 	[%rd8], %f4;
$L__BB2_2:
	ret;

}
	// .globl	_Z21random_casting_parentP17curandStateXORWOWPyi
.visible .entry _Z21random_casting_parentP17curandStateXORWOWPyi(
	.param .u64 .ptr .align 1 _Z21random_casting_parentP17curandStateXORWOWPyi_param_0,
	.param .u64 .ptr .align 1 _Z21random_casting_parentP17curandStateXORWOWPyi_param_1,
	.param .u32 _Z21random_casting_parentP17curandStateXORWOWPyi_param_2
)
{
	.reg .pred 	%p<2>;
	.reg .b32 	%r<30>;
	.reg .b64 	%rd<13>;
	.reg .b64 	%fd<4>;

	ld.param.u64 	%rd1, [_Z21random_casting_parentP17curandStateXORWOWPyi_param_0];
	ld.param.u64 	%rd2, [_Z21random_casting_parentP17curandStateXORWOWPyi_param_1];
	ld.param.u32 	%r2, [_Z21random_casting_parentP17curandStateXORWOWPyi_param_2];
	mov.u32 	%r3, %ctaid.x;
	mov.u32 	%r4, %ntid.x;
	mov.u32 	%r5, %tid.x;
	mad.lo.s32 	%r1, %r3, %r4, %r5;
	setp.le.s32 	%p1, %r2, %r1;
	@%p1 bra 	$L__BB3_2;
	cvta.to.global.u64 	%rd3, %rd1;
	cvta.to.global.u64 	%rd4, %rd2;
	mul.wide.s32 	%rd5, %r1, 48;
	add.s64 	%rd6, %rd3, %rd5;
	ld.global.v2.u32 	{%r6, %r7}, [%rd6];
	shr.u32 	%r8, %r7, 2;
	xor.b32  	%r9, %r8, %r7;
	ld.global.v2.u32 	{%r10, %r11}, [%rd6+8];
	ld.global.v2.u32 	{%r12, %r13}, [%rd6+16];
	shl.b32 	%r14, %r13, 4;
	shl.b32 	%r15, %r9, 1;
	xor.b32  	%r16, %r15, %r14;
	xor.b32  	%r17, %r16, %r9;
	xor.b32  	%r18, %r17, %r13;
	add.s32 	%r19, %r6, %r18;
	add.s32 	%r20, %r19, 362437;
	shr.u32 	%r21, %r10, 2;
	xor.b32  	%r22, %r21, %r10;
	st.global.v2.u32 	[%rd6+8], {%r12, %r13};
	shl.b32 	%r23, %r18, 4;
	shl.b32 	%r24, %r22, 1;
	xor.b32  	%r25, %r24, %r23;
	xor.b32  	%r26, %r25, %r22;
	xor.b32  	%r27, %r26, %r18;
	st.global.v2.u32 	[%rd6+16], {%r18, %r27};
	add.s32 	%r28, %r6, 724874;
	st.global.v2.u32 	[%rd6], {%r28, %r11};
	add.s32 	%r29, %r27, %r28;
	cvt.u64.u32 	%rd7, %r20;
	mul.wide.u32 	%rd8, %r29, 2097152;
	xor.b64  	%rd9, %rd8, %rd7;
	cvt.rn.f64.u64 	%fd1, %rd9;
	fma.rn.f64 	%fd2, %fd1, 0d3CA0000000000000, 0d3C90000000000000;
	mul.f64 	%fd3, %fd2, 0d43F0000000000000;
	cvt.rzi.u64.f64 	%rd10, %fd3;
	mul.wide.s32 	%rd11, %r1, 8;
	add.s64 	%rd12, %rd4, %rd11;
	st.global.u64 	[%rd12], %rd10;
$L__BB3_2:
	ret;

}
	// .globl	_Z10evaluationPyPji
.visible .entry _Z10evaluationPyPji(
	.param .u64 .ptr .align 1 _Z10evaluationPyPji_param_0,
	.param .u64 .ptr .align 1 _Z10evaluationPyPji_param_1,
	.param .u32 _Z10evaluationPyPji_param_2
)
{
	.reg .pred 	%p<20>;
	.reg .b16 	%rs<7>;
	.reg .b32 	%r<32>;
	.reg .b64 	%rd<32>;

	ld.param.u64 	%rd4, [_Z10evaluationPyPji_param_0];
	ld.param.u64 	%rd5, [_Z10evaluationPyPji_param_1];
	ld.param.u32 	%r10, [_Z10evaluationPyPji_param_2];
	mov.u32 	%r11, %ctaid.x;
	mov.u32 	%r12, %ntid.x;
	mov.u32 	%r13, %tid.x;
	mad.lo.s32 	%r1, %r11, %r12, %r13;
	setp.le.s32 	%p1, %r10, %r1;
	@%p1 bra 	$L__BB4_18;
	ld.const.u32 	%r2, [d_satSize];
	setp.lt.s32 	%p2, %r2, 1;
	mov.b32 	%r29, 0;
	@%p2 bra 	$L__BB4_17;
	cvta.to.global.u64 	%rd7, %rd4;
	mul.wide.s32 	%rd8, %r1, 8;
	add.s64 	%rd1, %rd7, %rd8;
	mov.u64 	%rd9, d_satSets;
	add.s64 	%rd31, %rd9, 2;
	neg.s32 	%r28, %r2;
	mov.b32 	%r29, 0;
$L__BB4_3:
	ld.const.u16 	%rs1, [%rd31+-2];
	setp.gt.s16 	%p3, %rs1, -1;
	@%p3 bra 	$L__BB4_5;
	ld.global.u64 	%rd10, [%rd1];
	neg.s16 	%rs4, %rs1;
	cvt.u32.u16 	%r16, %rs4;
	add.s32 	%r17, %r16, -1;
	shr.u64 	%rd11, %rd10, %r17;
	and.b64  	%rd12, %rd11, 1;
	setp.eq.b64 	%p4, %rd12, 1;
	not.pred 	%p5, %p4;
	@%p5 bra 	$L__BB4_7;
$L__BB4_5:
	setp.lt.s16 	%p6, %rs1, 1;
	@%p6 bra 	$L__BB4_8;
	ld.global.u64 	%rd13, [%rd1];
	cvt.u32.u16 	%r18, %rs1;
	add.s32 	%r19, %r18, -1;
	shr.u64 	%rd14, %rd13, %r19;
	and.b64  	%rd15, %rd14, 1;
	setp.eq.b64 	%p7, %rd15, 1;
	not.pred 	%p8, %p7;
	@%p8 bra 	$L__BB4_8;
$L__BB4_7:
	add.s32 	%r29, %r29, 1;
	bra.uni 	$L__BB4_16;
$L__BB4_8:
	ld.const.u16 	%rs2, [%rd31];
	setp.gt.s16 	%p9, %rs2, -1;
	@%p9 bra 	$L__BB4_10;
	ld.global.u64 	%rd16, [%rd1];
	neg.s16 	%rs5, %rs2;
	cvt.u32.u16 	%r20, %rs5;
	add.s32 	%r21, %r20, -1;
	shr.u64 	%rd17, %rd16, %r21;
	and.b64  	%rd18, %rd17, 1;
	setp.eq.b64 	%p10, %rd18, 1;
	not.pred 	%p11, %p10;
	@%p11 bra 	$L__BB4_7;
$L__BB4_10:
	setp.lt.s16 	%p12, %rs2, 1;
	@%p12 bra 	$L__BB4_12;
	ld.global.u64 	%rd19, [%rd1];
	cvt.u32.u16 	%r22, %rs2;
	add.s32 	%r23, %r22, -1;
	shr.u64 	%rd20, %rd19, %r23;
	and.b64  	%rd21, %rd20, 1;
	setp.eq.b64 	%p13, %rd21, 1;
	@%p13 bra 	$L__BB4_7;
$L__BB4_12:
	ld.const.u16 	%rs3, [%rd31+2];
	setp.gt.s16 	%p14, %rs3, -1;
	@%p14 bra 	$L__BB4_14;
	ld.global.u64 	%rd22, [%rd1];
	neg.s16 	%rs6, %rs3;
	cvt.u32.u16 	%r24, %rs6;
	add.s32 	%r25, %r24, -1;
	shr.u64 	%rd23, %rd22, %r25;
	and.b64  	%rd24, %rd23, 1;
	setp.eq.b64 	%p15, %rd24, 1;
	not.pred 	%p16, %p15;
	@%p16 bra 	$L__BB4_7;
$L__BB4_14:
	setp.lt.s16 	%p17, %rs3, 1;
	@%p17 bra 	$L__BB4_16;
	ld.global.u64 	%rd25, [%rd1];
	cvt.u32.u16 	%r26, %rs3;
	add.s32 	%r27, %r26, -1;
	shr.u64 	%rd26, %rd25, %r27;
	and.b64  	%rd27, %rd26, 1;
	setp.eq.b64 	%p18, %rd27, 1;
	@%p18 bra 	$L__BB4_7;
$L__BB4_16:
	add.s64 	%rd31, %rd31, 6;
	add.s32 	%r28, %r28, 1;
	setp.ne.s32 	%p19, %r28, 0;
	@%p19 bra 	$L__BB4_3;
$L__BB4_17:
	cvta.to.global.u64 	%rd28, %rd5;
	mul.wide.s32 	%rd29, %r1, 4;
	add.s64 	%rd30, %rd28, %rd29;
	st.global.u32 	[%rd30], %r29;
$L__BB4_18:
	ret;

}
	// .globl	_Z8mutationPyPfPibbii
.visible .entry _Z8mutationPyPfPibbii(
	.param .u64 .ptr .align 1 _Z8mutationPyPfPibbii_param_0,
	.param .u64 .ptr .align 1 _Z8mutationPyPfPibbii_param_1,
	.param .u64 .ptr .align 1 _Z8mutationPyPfPibbii_param_2,
	.param .u8 _Z8mutationPyPfPibbii_param_3,
	.param .u8 _Z8mutationPyPfPibbii_param_4,
	.param .u32 _Z8mutationPyPfPibbii_param_5,
	.param .u32 _Z8mutationPyPfPibbii_param_6
)
{
	.reg .pred 	%p<12>;
	.reg .b16 	%rs<3>;
	.reg .b32 	%r<10>;
	.reg .b32 	%f<3>;
	.reg .b64 	%rd<43>;

	ld.param.u64 	%rd15, [_Z8mutationPyPfPibbii_param_0];
	ld.param.u64 	%rd16, [_Z8mutationPyPfPibbii_param_1];
	ld.param.u64 	%rd17, [_Z8mutationPyPfPibbii_param_2];
	ld.param.s8 	%rs1, [_Z8mutationPyPfPibbii_param_3];
	ld.param.s8 	%rs2, [_Z8mutationPyPfPibbii_param_4];
	ld.param.u32 	%r2, [_Z8mutationPyPfPibbii_param_5];
	ld.param.u32 	%r3, [_Z8mutationPyPfPibbii_param_6];
	cvta.to.global.u64 	%rd1, %rd17;
	cvta.to.global.u64 	%rd2, %rd15;
	cvta.to.global.u64 	%rd3, %rd16;
	mov.u32 	%r4, %ctaid.x;
	mov.u32 	%r5, %ntid.x;
	mov.u32 	%r6, %tid.x;
	mad.lo.s32 	%r1, %r4, %r5, %r6;
	setp.le.s32 	%p1, %r3, %r1;
	@%p1 bra 	$L__BB5_14;
	setp.ne.s16 	%p2, %rs2, 0;
	setp.eq.s32 	%p3, %r1, %r2;
	and.pred  	%p4, %p2, %p3;
	@%p4 bra 	$L__BB5_14;
	setp.eq.s16 	%p5, %rs1, 0;
	@%p5 bra 	$L__BB5_7;
	mul.wide.s32 	%rd18, %r1, 4;
	add.s64 	%rd19, %rd3, %rd18;
	ld.global.f32 	%f1, [%rd19];
	setp.leu.f32 	%p6, %f1, 0f3F000000;
	@%p6 bra 	$L__BB5_14;
	mul.wide.s32 	%rd20, %r1, 8;
	add.s64 	%rd4, %rd2, %rd20;
	ld.global.u64 	%rd5, [%rd4];
	add.s64 	%rd22, %rd1, %rd18;
	ld.global.u32 	%r7, [%rd22];
	mov.b64 	%rd23, 1;
	shl.b64 	%rd6, %rd23, %r7;
	and.b64  	%rd24, %rd6, %rd5;
	setp.ne.s64 	%p7, %rd24, 0;
	@%p7 bra 	$L__BB5_6;
	or.b64  	%rd27, %rd6, %rd5;
	st.global.u64 	[%rd4], %rd27;
	bra.uni 	$L__BB5_14;
$L__BB5_6:
	not.b64 	%rd25, %rd6;
	and.b64  	%rd26, %rd5, %rd25;
	st.global.u64 	[%rd4], %rd26;
	bra.uni 	$L__BB5_14;
$L__BB5_7:
	mul.wide.s32 	%rd28, %r1, 8;
	add.s64 	%rd7, %rd2, %rd28;
	ld.global.u64 	%rd8, [%rd7];
	mul.wide.s32 	%rd29, %r1, 4;
	add.s64 	%rd9, %rd1, %rd29;
	ld.global.u32 	%r8, [%rd9];
	mov.b64 	%rd30, 1;
	shl.b64 	%rd10, %rd30, %r8;
	and.b64  	%rd31, %rd10, %rd8;
	setp.ne.s64 	%p8, %rd31, 0;
	@%p8 bra 	$L__BB5_9;
	or.b64  	%rd42, %rd10, %rd8;
	bra.uni 	$L__BB5_10;
$L__BB5_9:
	not.b64 	%rd32, %rd10;
	and.b64  	%rd42, %rd8, %rd32;
$L__BB5_10:
	st.global.u64 	[%rd7], %rd42;
	add.s64 	%rd34, %rd3, %rd29;
	ld.global.f32 	%f2, [%rd34];
	setp.leu.f32 	%p9, %f2, 0f3F000000;
	@%p9 bra 	$L__BB5_14;
	setp.gt.s32 	%p10, %r1, 221183;
	selp.b64 	%rd35, -884732, 4, %p10;
	add.s64 	%rd36, %rd9, %rd35;
	ld.global.u32 	%r9, [%rd36];
	mov.b64 	%rd37, 1;
	shl.b64 	%rd14, %rd37, %r9;
	and.b64  	%rd38, %rd14, %rd42;
	setp.ne.s64 	%p11, %rd38, 0;
	@%p11 bra 	$L__BB5_13;
	or.b64  	%rd41, %rd14, %rd42;
	st.global.u64 	[%rd7], %rd41;
	bra.uni 	$L__BB5_14;
$L__BB5_13:
	not.b64 	%rd39, %rd14;
	and.b64  	%rd40, %rd42, %rd39;
	st.global.u64 	[%rd7], %rd40;
$L__BB5_14:
	ret;

}
	// .globl	_Z15crossover_fixedPyS_PiS0_i
.visible .entry _Z15crossover_fixedPyS_PiS0_i(
	.param .u64 .ptr .align 1 _Z15crossover_fixedPyS_PiS0_i_param_0,
	.param .u64 .ptr .align 1 _Z15crossover_fixedPyS_PiS0_i_param_1,
	.param .u64 .ptr .align 1 _Z15crossover_fixedPyS_PiS0_i_param_2,
	.param .u64 .ptr .align 1 _Z15crossover_fixedPyS_PiS0_i_param_3,
	.param .u32 _Z15crossover_fixedPyS_PiS0_i_param_4
)
{
	.reg .pred 	%p<7>;
	.reg .b32 	%r<14>;
	.reg .b64 	%rd<27>;

	ld.param.u64 	%rd7, [_Z15crossover_fixedPyS_PiS0_i_param_0];
	ld.param.u64 	%rd8, [_Z15crossover_fixedPyS_PiS0_i_param_1];
	ld.param.u64 	%rd9, [_Z15crossover_fixedPyS_PiS0_i_param_2];
	ld.param.u64 	%rd10, [_Z15crossover_fixedPyS_PiS0_i_param_3];
	ld.param.u32 	%r8, [_Z15crossover_fixedPyS_PiS0_i_param_4];
	cvta.to.global.u64 	%rd11, %rd10;
	cvta.to.global.u64 	%rd12, %rd9;
	mov.u32 	%r1, %ctaid.x;
	mov.u32 	%r9, %ntid.x;
	mov.u32 	%r10, %tid.x;
	mad.lo.s32 	%r2, %r1, %r9, %r10;
	mul.wide.s32 	%rd13, %r2, 4;
	add.s64 	%rd1, %rd12, %rd13;
	ld.global.u32 	%r3, [%rd1];
	add.s64 	%rd14, %rd11, %rd13;
	ld.global.u32 	%r4, [%rd14];
	setp.le.s32 	%p1, %r8, %r2;
	@%p1 bra 	$L__BB6_9;
	sub.s32 	%r11, %r3, %r4;
	max.s32 	%r13, %r11, 0;
	setp.ge.s32 	%p2, %r13, %r3;
	@%p2 bra 	$L__BB6_9;
	cvta.to.global.u64 	%rd15, %rd8;
	mul.wide.u32 	%rd16, %r1, 8;
	add.s64 	%rd2, %rd15, %rd16;
	cvta.to.global.u64 	%rd17, %rd7;
	mul.wide.s32 	%rd18, %r2, 8;
	add.s64 	%rd3, %rd17, %rd18;
$L__BB6_3:
	ld.global.u64 	%rd19, [%rd2];
	mov.b64 	%rd20, 1;
	shl.b64 	%rd4, %rd20, %r13;
	and.b64  	%rd21, %rd19, %rd4;
	setp.eq.s64 	%p3, %rd21, 0;
	@%p3 bra 	$L__BB6_6;
	ld.global.u64 	%rd5, [%rd3];
	and.b64  	%rd22, %rd5, %rd4;
	setp.ne.s64 	%p4, %rd22, 0;
	@%p4 bra 	$L__BB6_8;
	or.b64  	%rd23, %rd5, %rd4;
	st.global.u64 	[%rd3], %rd23;
	bra.uni 	$L__BB6_8;
$L__BB6_6:
	ld.global.u64 	%rd6, [%rd3];
	and.b64  	%rd24, %rd6, %rd4;
	setp.eq.s64 	%p5, %rd24, 0;
	@%p5 bra 	$L__BB6_8;
	not.b64 	%rd25, %rd4;
	and.b64  	%rd26, %rd6, %rd25;
	st.global.u64 	[%rd3], %rd26;
$L__BB6_8:
	add.s32 	%r13, %r13, 1;
	ld.global.u32 	%r12, [%rd1];
	setp.lt.s32 	%p6, %r13, %r12;
	@%p6 bra 	$L__BB6_3;
$L__BB6_9:
	ret;

}
	// .globl	_Z17crossover_uniformPyS_i
.visible .entry _Z17crossover_uniformPyS_i(
	.param .u64 .ptr .align 1 _Z17crossover_uniformPyS_i_param_0,
	.param .u64 .ptr .align 1 _Z17crossover_uniformPyS_i_param_1,
	.param .u32 _Z17crossover_uniformPyS_i_param_2
)
{
	.reg .pred 	%p<23>;
	.reg .b32 	%r<37>;
	.reg .b64 	%rd<72>;

	ld.param.u64 	%rd26, [_Z17crossover_uniformPyS_i_param_0];
	ld.param.u64 	%rd27, [_Z17crossover_uniformPyS_i_param_1];
	ld.param.u32 	%r15, [_Z17crossover_uniformPyS_i_param_2];
	mov.u32 	%r1, %ctaid.x;
	mov.u32 	%r16, %ntid.x;
	mov.u32 	%r17, %tid.x;
	mad.lo.s32 	%r2, %r1, %r16, %r17;
	setp.le.s32 	%p1, %r15, %r2;
	ld.const.u32 	%r18, [d_maxBit];
	setp.lt.s32 	%p2, %r18, 1;
	or.pred  	%p3, %p1, %p2;
	@%p3 bra 	$L__BB7_32;
	cvta.to.global.u64 	%rd28, %rd27;
	cvta.to.global.u64 	%rd29, %rd26;
	mul.wide.u32 	%rd30, %r1, 8;
	add.s64 	%rd1, %rd28, %rd30;
	mul.wide.s32 	%rd31, %r2, 8;
	add.s64 	%rd2, %rd29, %rd31;
	max.u32 	%r20, %r18, 2;
	add.s32 	%r21, %r20, -1;
	shr.u32 	%r22, %r21, 1;
	add.s32 	%r4, %r22, 1;
	and.b32  	%r5, %r4, 3;
	setp.lt.u32 	%p4, %r18, 7;
	mov.b32 	%r35, 0;
	@%p4 bra 	$L__BB7_24;
	and.b32  	%r24, %r4, 2147483644;
	neg.s32 	%r33, %r24;
	mov.b32 	%r35, 0;
	mov.b64 	%rd67, 6;
$L__BB7_3:
	ld.global.u64 	%rd33, [%rd1];
	cvt.u32.u64 	%r25, %rd67;
	add.s32 	%r26, %r25, -6;
	mov.b64 	%rd34, 1;
	shl.b64 	%rd4, %rd34, %r26;
	and.b64  	%rd35, %rd33, %rd4;
	setp.eq.s64 	%p5, %rd35, 0;
	@%p5 bra 	$L__BB7_6;
	ld.global.u64 	%rd69, [%rd2];
	and.b64  	%rd36, %rd69, %rd4;
	setp.ne.s64 	%p6, %rd36, 0;
	@%p6 bra 	$L__BB7_8;
	or.b64  	%rd69, %rd69, %rd4;
	st.global.u64 	[%rd2], %rd69;
	bra.uni 	$L__BB7_8;
$L__BB7_6:
	ld.global.u64 	%rd69, [%rd2];
	and.b64  	%rd37, %rd69, %rd4;
	setp.eq.s64 	%p7, %rd37, 0;
	@%p7 bra 	$L__BB7_8;
	not.b64 	%rd38, %rd4;
	and.b64  	%rd69, %rd69, %rd38;
	st.global.u64 	[%rd2], %rd69;
$L__BB7_8:
	ld.global.u64 	%rd39, [%rd1];
	add.s32 	%r28, %r25, -4;
	mov.b64 	%rd40, 1;
	shl.b64 	%rd10, %rd40, %r28;
	and.b64  	%rd41, %rd39, %rd10;
	setp.eq.s64 	%p8, %rd41, 0;
	@%p8 bra 	$L__BB7_11;
	and.b64  	%rd42, %rd69, %rd10;
	setp.ne.s64 	%p9, %rd42, 0;
	@%p9 bra 	$L__BB7_13;
	or.b64  	%rd69, %rd69, %rd10;
	st.global.u64 	[%rd2], %rd69;
	bra.uni 	$L__BB7_13;
$L__BB7_11:
	and.b64  	%rd43, %rd69, %rd10;
	setp.eq.s64 	%p10, %rd43, 0;
	@%p10 bra 	$L__BB7_13;
	not.b64 	%rd44, %rd10;
	and.b64  	%rd69, %rd69, %rd44;
	st.global.u64 	[%rd2], %rd69;
$L__BB7_13:
	ld.global.u64 	%rd45, [%rd1];
	add.s32 	%r30, %r25, -2;
	mov.b64 	%rd46, 1;
	shl.b64 	%rd14, %rd46, %r30;
	and.b64  	%rd47, %rd45, %rd14;
	setp.eq.s64 	%p11, %rd47, 0;
	@%p11 bra 	$L__BB7_16;
	and.b64  	%rd48, %rd69, %rd14;
	setp.ne.s64 	%p12, %rd48, 0;
	@%p12 bra 	$L__BB7_18;
	or.b64  	%rd69, %rd69, %rd14;
	st.global.u64 	[%rd2], %rd69;
	bra.uni 	$L__BB7_18;
$L__BB7_16:
	and.b64  	%rd49, %rd69, %rd14;
	setp.eq.s64 	%p13, %rd49, 0;
	@%p13 bra 	$L__BB7_18;
	not.b64 	%rd50, %rd14;
	and.b64  	%rd69, %rd69, %rd50;
	st.global.u64 	[%rd2], %rd69;
$L__BB7_18:
	ld.global.u64 	%rd51, [%rd1];
	mov.b64 	%rd52, 1;
	shl.b64 	%rd18, %rd52, %r25;
	and.b64  	%rd53, %rd51, %rd18;
	setp.eq.s64 	%p14, %rd53, 0;
	@%p14 bra 	$L__BB7_21;
	and.b64  	%rd54, %rd69, %rd18;
	setp.ne.s64 	%p15, %rd54, 0;
	@%p15 bra 	$L__BB7_23;
	or.b64  	%rd55, %rd69, %rd18;
	st.global.u64 	[%rd2], %rd55;
	bra.uni 	$L__BB7_23;
$L__BB7_21:
	and.b64  	%rd56, %rd69, %rd18;
	setp.eq.s64 	%p16, %rd56, 0;
	@%p16 bra 	$L__BB7_23;
	not.b64 	%rd57, %rd18;
	and.b64  	%rd58, %rd69, %rd57;
	st.global.u64 	[%rd2], %rd58;
$L__BB7_23:
	add.s32 	%r35, %r35, 8;
	add.s64 	%rd67, %rd67, 8;
	add.s32 	%r33, %r33, 4;
	setp.ne.s32 	%p17, %r33, 0;
	@%p17 bra 	$L__BB7_3;
$L__BB7_24:
	setp.eq.s32 	%p18, %r5, 0;
	@%p18 bra 	$L__BB7_32;
	cvt.u64.u32 	%rd71, %r35;
	neg.s32 	%r36, %r5;
$L__BB7_26:
	.pragma "nounroll";
	ld.global.u64 	%rd59, [%rd1];
	cvt.u32.u64 	%r32, %rd71;
	mov.b64 	%rd60, 1;
	shl.b64 	%rd22, %rd60, %r32;
	and.b64  	%rd61, %rd59, %rd22;
	setp.eq.s64 	%p19, %rd61, 0;
	@%p19 bra 	$L__BB7_29;
	ld.global.u64 	%rd23, [%rd2];
	and.b64  	%rd62, %rd23, %rd22;
	setp.ne.s64 	%p20, %rd62, 0;
	@%p20 bra 	$L__BB7_31;
	or.b64  	%rd63, %rd23, %rd22;
	st.global.u64 	[%rd2], %rd63;
	bra.uni 	$L__BB7_31;
$L__BB7_29:
	ld.global.u64 	%rd24, [%rd2];
	and.b64  	%rd64, %rd24, %rd22;
	setp.eq.s64 	%p21, %rd64, 0;
	@%p21 bra 	$L__BB7_31;
	not.b64 	%rd65, %rd22;
	and.b64  	%rd66, %rd24, %rd65;
	st.global.u64 	[%rd2], %rd66;
$L__BB7_31:
	add.s64 	%rd71, %rd71, 2;
	add.s32 	%r36, %r36, 1;
	setp.ne.s32 	%p22, %r36, 0;
	@%p22 bra 	$L__BB7_26;
$L__BB7_32:
	ret;

}
	// .globl	_Z17selection_elitismPyPjS_i
.visible .entry _Z17selection_elitismPyPjS_i(
	.param .u64 .ptr .align 1 _Z17selection_elitismPyPjS_i_param_0,
	.param .u64 .ptr .align 1 _Z17selection_elitismPyPjS_i_param_1,
	.param .u64 .ptr .align 1 _Z17selection_elitismPyPjS_i_param_2,
	.param .u32 _Z17selection_elitismPyPjS_i_param_3
)
{
	.reg .pred 	%p<34>;
	.reg .b32 	%r<99>;
	.reg .b64 	%rd<110>;

	ld.param.u64 	%rd67, [_Z17selection_elitismPyPjS_i_param_0];
	ld.param.u64 	%rd68, [_Z17selection_elitismPyPjS_i_param_1];
	ld.param.u64 	%rd69, [_Z17selection_elitismPyPjS_i_param_2];
	ld.param.u32 	%r63, [_Z17selection_elitismPyPjS_i_param_3];
	mov.u32 	%r64, %ctaid.x;
	mov.u32 	%r65, %ntid.x;
	mov.u32 	%r66, %tid.x;
	mad.lo.s32 	%r1, %r64, %r65, %r66;
	setp.le.s32 	%p1, %r63, %r1;
	@%p1 bra 	$L__BB8_66;
	cvta.to.global.u64 	%rd71, %rd68;
	cvta.to.global.u64 	%rd72, %rd67;
	shl.b32 	%r67, %r1, 5;
	mul.wide.s32 	%rd73, %r67, 4;
	add.s64 	%rd1, %rd71, %rd73;
	ld.global.u32 	%r70, [%rd1];
	setp.eq.s32 	%p2, %r70, 0;
	mul.wide.s32 	%rd74, %r67, 8;
	add.s64 	%rd2, %rd72, %rd74;
	mov.b64 	%rd79, 0;
	@%p2 bra 	$L__BB8_3;
	ld.global.u64 	%rd79, [%rd2];
$L__BB8_3:
	ld.global.u32 	%r3, [%rd1+4];
	setp.le.u32 	%p3, %r3, %r70;
	@%p3 bra 	$L__BB8_5;
	ld.global.u64 	%rd79, [%rd2+8];
	mov.u32 	%r70, %r3;
$L__BB8_5:
	ld.global.u32 	%r5, [%rd1+8];
	setp.le.u32 	%p4, %r5, %r70;
	@%p4 bra 	$L__BB8_7;
	ld.global.u64 	%rd79, [%rd2+16];
	mov.u32 	%r70, %r5;
$L__BB8_7:
	ld.global.u32 	%r7, [%rd1+12];
	setp.le.u32 	%p5, %r7, %r70;
	@%p5 bra 	$L__BB8_9;
	ld.global.u64 	%rd79, [%rd2+24];
	mov.u32 	%r70, %r7;
$L__BB8_9:
	ld.global.u32 	%r9, [%rd1+16];
	setp.le.u32 	%p6, %r9, %r70;
	@%p6 bra 	$L__BB8_11;
	ld.global.u64 	%rd79, [%rd2+32];
	mov.u32 	%r70, %r9;
$L__BB8_11:
	ld.global.u32 	%r11, [%rd1+20];
	setp.le.u32 	%p7, %r11, %r70;
	@%p7 bra 	$L__BB8_13;
	ld.global.u64 	%rd79, [%rd2+40];
	mov.u32 	%r70, %r11;
$L__BB8_13:
	ld.global.u32 	%r13, [%rd1+24];
	setp.le.u32 	%p8, %r13, %r70;
	@%p8 bra 	$L__BB8_15;
	ld.global.u64 	%rd79, [%rd2+48];
	mov.u32 	%r70, %r13;
$L__BB8_15:
	ld.global.u32 	%r15, [%rd1+28];
	setp.le.u32 	%p9, %r15, %r70;
	@%p9 bra 	$L__BB8_17;
	ld.global.u64 	%rd79, [%rd2+56];
	mov.u32 	%r70, %r15;
$L__BB8_17:
	ld.global.u32 	%r17, [%rd1+32];
	setp.le.u32 	%p10, %r17, %r70;
	@%p10 bra 	$L__BB8_19;
	ld.global.u64 	%rd79, [%rd2+64];
	mov.u32 	%r70, %r17;
$L__BB8_19:
	ld.global.u32 	%r19, [%rd1+36];
	setp.le.u32 	%p11, %r19, %r70;
	@%p11 bra 	$L__BB8_21;
	ld.global.u64 	%rd79, [%rd2+72];
	mov.u32 	%r70, %r19;
$L__BB8_21:
	ld.global.u32 	%r21, [%rd1+40];
	setp.le.u32 	%p12, %r21, %r70;
	@%p12 bra 	$L__BB8_23;
	ld.global.u64 	%rd79, [%rd2+80];
	mov.u32 	%r70, %r21;
$L__BB8_23:
	ld.global.u32 	%r23, [%rd1+44];
	setp.le.u32 	%p13, %r23, %r70;
	@%p13 bra 	$L__BB8_25;
	ld.global.u64 	%rd79, [%rd2+88];
	mov.u32 	%r70, %r23;
$L__BB8_25:
	ld.global.u32 	%r25, [%rd1+48];
	setp.le.u32 	%p14, %r25, %r70;
	@%p14 bra 	$L__BB8_27;
	ld.global.u64 	%rd79, [%rd2+96];
	mov.u32 	%r70, %r25;
$L__BB8_27:
	ld.global.u32 	%r27, [%rd1+52];
	setp.le.u32 	%p15, %r27, %r70;
	@%p15 bra 	$L__BB8_29;
	ld.global.u64 	%rd79, [%rd2+104];
	mov.u32 	%r70, %r27;
$L__BB8_29:
	ld.global.u32 	%r29, [%rd1+56];
	setp.le.u32 	%p16, %r29, %r70;
	@%p16 bra 	$L__BB8_31;
	ld.global.u64 	%rd79, [%rd2+112];
	mov.u32 	%r70, %r29;
$L__BB8_31:
	ld.global.u32 	%r31, [%rd1+60];
	setp.le.u32 	%p17, %r31, %r70;
	@%p17 bra 	$L__BB8_33;
	ld.global.u64 	%rd79, [%rd2+120];
	mov.u32 	%r70, %r31;
$L__BB8_33:
	ld.global.u32 	%r33, [%rd1+64];
	setp.le.u32 	%p18, %r33, %r70;
	@%p18 bra 	$L__BB8_35;
	ld.global.u64 	%rd79, [%rd2+128];
	mov.u32 	%r70, %r33;
$L__BB8_35:
	ld.global.u32 	%r35, [%rd1+68];
	setp.le.u32 	%p19, %r35, %r70;
	@%p19 bra 	$L__BB8_37;
	ld.global.u64 	%rd79, [%rd2+136];
	mov.u32 	%r70, %r35;
$L__BB8_37:
	ld.global.u32 	%r37, [%rd1+72];
	setp.le.u32 	%p20, %r37, %r70;
	@%p20 bra 	$L__BB8_39;
	ld.global.u64 	%rd79, [%rd2+144];
	mov.u32 	%r70, %r37;
$L__BB8_39:
	ld.global.u32 	%r39, [%rd1+76];
	setp.le.u32 	%p21, %r39, %r70;
	@%p21 bra 	$L__BB8_41;
	ld.global.u64 	%rd79, [%rd2+152];
	mov.u32 	%r70, %r39;
$L__BB8_41:
	ld.global.u32 	%r41, [%rd1+80];
	setp.le.u32 	%p22, %r41, %r70;
	@%p22 bra 	$L__BB8_43;
	ld.global.u64 	%rd79, [%rd2+160];
	mov.u32 	%r70, %r41;
$L__BB8_43:
	ld.global.u32 	%r43, [%rd1+84];
	setp.le.u32 	%p23, %r43, %r70;
	@%p23 bra 	$L__BB8_45;
	ld.global.u64 	%rd79, [%rd2+168];
	mov.u32 	%r70, %r43;
$L__BB8_45:
	ld.global.u32 	%r45, [%rd1+88];
	setp.le.u32 	%p24, %r45, %r70;
	@%p24 bra 	$L__BB8_47;
	ld.global.u64 	%rd79, [%rd2+176];
	mov.u32 	%r70, %r45;
$L__BB8_47:
	ld.global.u32 	%r47, [%rd1+92];
	setp.le.u32 	%p25, %r47, %r70;
	@%p25 bra 	$L__BB8_49;
	ld.global.u64 	%rd79, [%rd2+184];
	mov.u32 	%r70, %r47;
$L__BB8_49:
	ld.global.u32 	%r49, [%rd1+96];
	setp.le.u32 	%p26, %r49, %r70;
	@%p26 bra 	$L__BB8_51;
	ld.global.u64 	%rd79, [%rd2+192];
	mov.u32 	%r70, %r49;
$L__BB8_51:
	ld.global.u32 	%r51, [%rd1+100];
	setp.le.u32 	%p27, %r51, %r70;
	@%p27 bra 	$L__BB8_53;
	ld.global.u64 	%rd79, [%rd2+200];
	mov.u32 	%r70, %r51;
$L__BB8_53:
	ld.global.u32 	%r53, [%rd1+104];
	setp.le.u32 	%p28, %r53, %r70;
	@%p28 bra 	$L__BB8_55;
	ld.global.u64 	%rd79, [%rd2+208];
	mov.u32 	%r70, %r53;
$L__BB8_55:
	ld.global.u32 	%r55, [%rd1+108];
	setp.le.u32 	%p29, %r55, %r70;
	@%p29 bra 	$L__BB8_57;
	ld.global.u64 	%rd79, [%rd2+216];
	mov.u32 	%r70, %r55;
$L__BB8_57:
	ld.global.u32 	%r57, [%rd1+112];
	setp.le.u32 	%p30, %r57, %r70;
	@%p30 bra 	$L__BB8_59;
	ld.global.u64 	%rd79, [%rd2+224];
	mov.u32 	%r70, %r57;
$L__BB8_59:
	ld.global.u32 	%r59, [%rd1+116];
	setp.le.u32 	%p31, %r59, %r70;
	@%p31 bra 	$L__BB8_61;
	ld.global.u64 	%rd79, [%rd2+232];
	mov.u32 	%r70, %r59;
$L__BB8_61:
	ld.global.u32 	%r61, [%rd1+120];
	setp.le.u32 	%p32, %r61, %r70;
	@%p32 bra 	$L__BB8_63;
	ld.global.u64 	%rd79, [%rd2+240];
	mov.u32 	%r70, %r61;
$L__BB8_63:
	ld.global.u32 	%r68, [%rd1+124];
	setp.le.u32 	%p33, %r68, %r70;
	@%p33 bra 	$L__BB8_65;
	ld.global.u64 	%rd79, [%rd2+248];
$L__BB8_65:
	cvta.to.global.u64 	%rd75, %rd69;
	mul.wide.s32 	%rd76, %r1, 8;
	add.s64 	%rd77, %rd75, %rd76;
	st.global.u64 	[%rd77], %rd79;
$L__BB8_66:
	ret;

}
	// .globl	_Z15selection_wheelPyPjS_Pfi
.visible .entry _Z15selection_wheelPyPjS_Pfi(
	.param .u64 .ptr .align 1 _Z15selection_wheelPyPjS_Pfi_param_0,
	.param .u64 .ptr .align 1 _Z15selection_wheelPyPjS_Pfi_param_1,
	.param .u64 .ptr .align 1 _Z15selection_wheelPyPjS_Pfi_param_2,
	.param .u64 .ptr .align 1 _Z15selection_wheelPyPjS_Pfi_param_3,
	.param .u32 _Z15selection_wheelPyPjS_Pfi_param_4
)
{
	.reg .pred 	%p<34>;
	.reg .b32 	%r<202>;
	.reg .b32 	%f<65>;
	.reg .b64 	%rd<55>;

	ld.param.u64 	%rd37, [_Z15selection_wheelPyPjS_Pfi_param_3];
	ld.param.u32 	%r37, [_Z15selection_wheelPyPjS_Pfi_param_4];
	mov.u32 	%r38, %ctaid.x;
	mov.u32 	%r39, %ntid.x;
	mov.u32 	%r40, %tid.x;
	mad.lo.s32 	%r1, %r38, %r39, %r40;
	setp.le.s32 	%p1, %r37, %r1;
	@%p1 bra 	$L__BB9_34;
	ld.param.u64 	%rd52, [_Z15selection_wheelPyPjS_Pfi_param_1];
	cvta.to.global.u64 	%rd38, %rd52;
	cvta.to.global.u64 	%rd39, %rd37;
	shl.b32 	%r2, %r1, 5;
	ld.const.u32 	%r41, [d_satSize];
	add.s32 	%r42, %r41, 100;
	cvt.s64.s32 	%rd54, %r2;
	mul.wide.s32 	%rd40, %r2, 4;
	add.s64 	%rd41, %rd38, %rd40;
	ld.global.u32 	%r43, [%rd41];
	min.u32 	%r44, %r43, %r42;
	ld.global.u32 	%r3, [%rd41+4];
	min.u32 	%r45, %r3, %r44;
	add.s32 	%r46, %r3, %r43;
	or.b32  	%r4, %r2, 2;
	ld.global.u32 	%r5, [%rd41+8];
	min.u32 	%r47, %r5, %r45;
	add.s32 	%r48, %r5, %r46;
	ld.global.u32 	%r6, [%rd41+12];
	min.u32 	%r49, %r6, %r47;
	add.s32 	%r50, %r6, %r48;
	ld.global.u32 	%r7, [%rd41+16];
	min.u32 	%r51, %r7, %r49;
	add.s32 	%r52, %r7, %r50;
	ld.global.u32 	%r8, [%rd41+20];
	min.u32 	%r53, %r8, %r51;
	add.s32 	%r54, %r8, %r52;
	ld.global.u32 	%r9, [%rd41+24];
	min.u32 	%r55, %r9, %r53;
	add.s32 	%r56, %r9, %r54;
	ld.global.u32 	%r10, [%rd41+28];
	min.u32 	%r57, %r10, %r55;
	add.s32 	%r58, %r10, %r56;
	ld.global.u32 	%r11, [%rd41+32];
	min.u32 	%r59, %r11, %r57;
	add.s32 	%r60, %r11, %r58;
	ld.global.u32 	%r12, [%rd41+36];
	min.u32 	%r61, %r12, %r59;
	add.s32 	%r62, %r12, %r60;
	ld.global.u32 	%r13, [%rd41+40];
	min.u32 	%r63, %r13, %r61;
	add.s32 	%r64, %r13, %r62;
	ld.global.u32 	%r14, [%rd41+44];
	min.u32 	%r65, %r14, %r63;
	add.s32 	%r66, %r14, %r64;
	ld.global.u32 	%r15, [%rd41+48];
	min.u32 	%r67, %r15, %r65;
	add.s32 	%r68, %r15, %r66;
	ld.global.u32 	%r16, [%rd41+52];
	min.u32 	%r69, %r16, %r67;
	add.s32 	%r70, %r16, %r68;
	ld.global.u32 	%r17, [%rd41+56];
	min.u32 	%r71, %r17, %r69;
	add.s32 	%r72, %r17, %r70;
	ld.global.u32 	%r18, [%rd41+60];
	min.u32 	%r73, %r18, %r71;
	add.s32 	%r74, %r18, %r72;
	ld.global.u32 	%r19, [%rd41+64];
	min.u32 	%r75, %r19, %r73;
	add.s32 	%r76, %r19, %r74;
	ld.global.u32 	%r20, [%rd41+68];
	min.u32 	%r77, %r20, %r75;
	add.s32 	%r78, %r20, %r76;
	ld.global.u32 	%r21, [%rd41+72];
	min.u32 	%r79, %r21, %r77;
	add.s32 	%r80, %r21, %r78;
	ld.global.u32 	%r22, [%rd41+76];
	min.u32 	%r81, %r22, %r79;
	add.s32 	%r82, %r22, %r80;
	ld.global.u32 	%r23, [%rd41+80];
	min.u32 	%r83, %r23, %r81;
	add.s32 	%r84, %r23, %r82;
	ld.global.u32 	%r24, [%rd41+84];
	min.u32 	%r85, %r24, %r83;
	add.s32 	%r86, %r24, %r84;
	ld.global.u32 	%r25, [%rd41+88];
	min.u32 	%r87, %r25, %r85;
	add.s32 	%r88, %r25, %r86;
	ld.global.u32 	%r26, [%rd41+92];
	min.u32 	%r89, %r26, %r87;
	add.s32 	%r90, %r26, %r88;
	ld.global.u32 	%r27, [%rd41+96];
	min.u32 	%r91, %r27, %r89;
	add.s32 	%r92, %r27, %r90;
	ld.global.u32 	%r28, [%rd41+100];
	min.u32 	%r93, %r28, %r91;
	add.s32 	%r94, %r28, %r92;
	ld.global.u32 	%r29, [%rd41+104];
	min.u32 	%r95, %r29, %r93;
	add.s32 	%r96, %r29, %r94;
	ld.global.u32 	%r30, [%rd41+108];
	min.u32 	%r97, %r30, %r95;
	add.s32 	%r98, %r30, %r96;
	ld.global.u32 	%r31, [%rd41+112];
	min.u32 	%r99, %r31, %r97;
	add.s32 	%r100, %r31, %r98;
	ld.global.u32 	%r32, [%rd41+116];
	min.u32 	%r101, %r32, %r99;
	add.s32 	%r102, %r32, %r100;
	ld.global.u32 	%r33, [%rd41+120];
	min.u32 	%r103, %r33, %r101;
	add.s32 	%r104, %r33, %r102;
	ld.global.u32 	%r34, [%rd41+124];
	min.u32 	%r35, %r34, %r103;
	add.s32 	%r105, %r34, %r104;
	shl.b32 	%r106, %r35, 5;
	sub.s32 	%r36, %r105, %r106;
	mul.wide.s32 	%rd42, %r1, 4;
	add.s64 	%rd43, %rd39, %rd42;
	ld.global.f32 	%f1, [%rd43];
	sub.s32 	%r107, %r43, %r35;
	div.u32 	%r108, %r107, %r36;
	cvt.rn.f32.u32 	%f2, %r108;
	setp.lt.f32 	%p2, %f1, %f2;
	@%p2 bra 	$L__BB9_33;
	cvt.u32.u64 	%r109, %rd54;
	add.s32 	%r110, %r109, 1;
	cvt.s64.s32 	%rd54, %r110;
	sub.s32 	%r111, %r3, %r35;
	div.u32 	%r112, %r111, %r36;
	cvt.rn.f32.u32 	%f33, %r112;
	add.f32 	%f3, %f2, %f33;
	setp.gt.f32 	%p3, %f3, %f1;
	@%p3 bra 	$L__BB9_33;
	sub.s32 	%r113, %r5, %r35;
	div.u32 	%r114, %r113, %r36;
	cvt.rn.f32.u32 	%f34, %r114;
	add.f32 	%f4, %f3, %f34;
	setp.gt.f32 	%p4, %f4, %f1;
	cvt.s64.s32 	%rd54, %r4;
	@%p4 bra 	$L__BB9_33;
	sub.s32 	%r115, %r6, %r35;
	div.u32 	%r116, %r115, %r36;
	cvt.rn.f32.u32 	%f35, %r116;
	add.f32 	%f5, %f4, %f35;
	setp.gt.f32 	%p5, %f5, %f1;
	add.s32 	%r117, %r2, 3;
	cvt.s64.s32 	%rd54, %r117;
	@%p5 bra 	$L__BB9_33;
	sub.s32 	%r118, %r7, %r35;
	div.u32 	%r119, %r118, %r36;
	cvt.rn.f32.u32 	%f36, %r119;
	add.f32 	%f6, %f5, %f36;
	setp.gt.f32 	%p6, %f6, %f1;
	add.s32 	%r120, %r2, 4;
	cvt.s64.s32 	%rd54, %r120;
	@%p6 bra 	$L__BB9_33;
	sub.s32 	%r121, %r8, %r35;
	div.u32 	%r122, %r121, %r36;
	cvt.rn.f32.u32 	%f37, %r122;
	add.f32 	%f7, %f6, %f37;
	setp.gt.f32 	%p7, %f7, %f1;
	add.s32 	%r123, %r2, 5;
	cvt.s64.s32 	%rd54, %r123;
	@%p7 bra 	$L__BB9_33;
	sub.s32 	%r124, %r9, %r35;
	div.u32 	%r125, %r124, %r36;
	cvt.rn.f32.u32 	%f38, %r125;
	add.f32 	%f8, %f7, %f38;
	setp.gt.f32 	%p8, %f8, %f1;
	add.s32 	%r126, %r2, 6;
	cvt.s64.s32 	%rd54, %r126;
	@%p8 bra 	$L__BB9_33;
	sub.s32 	%r127, %r10, %r35;
	div.u32 	%r128, %r127, %r36;
	cvt.rn.f32.u32 	%f39, %r128;
	add.f32 	%f9, %f8, %f39;
	setp.gt.f32 	%p9, %f9, %f1;
	add.s32 	%r129, %r2, 7;
	cvt.s64.s32 	%rd54, %r129;
	@%p9 bra 	$L__BB9_33;
	sub.s32 	%r130, %r11, %r35;
	div.u32 	%r131, %r130, %r36;
	cvt.rn.f32.u32 	%f40, %r131;
	add.f32 	%f10, %f9, %f40;
	setp.gt.f32 	%p10, %f10, %f1;
	add.s32 	%r132, %r2, 8;
	cvt.s64.s32 	%rd54, %r132;
	@%p10 bra 	$L__BB9_33;
	sub.s32 	%r133, %r12, %r35;
	div.u32 	%r134, %r133, %r36;
	cvt.rn.f32.u32 	%f41, %r134;
	add.f32 	%f11, %f10, %f41;
	setp.gt.f32 	%p11, %f11, %f1;
	add.s32 	%r135, %r2, 9;
	cvt.s64.s32 	%rd54, %r135;
	@%p11 bra 	$L__BB9_33;
	sub.s32 	%r136, %r13, %r35;
	div.u32 	%r137, %r136, %r36;
	cvt.rn.f32.u32 	%f42, %r137;
	add.f32 	%f12, %f11, %f42;
	setp.gt.f32 	%p12, %f12, %f1;
	add.s32 	%r138, %r2, 10;
	cvt.s64.s32 	%rd54, %r138;
	@%p12 bra 	$L__BB9_33;
	sub.s32 	%r139, %r14, %r35;
	div.u32 	%r140, %r139, %r36;
	cvt.rn.f32.u32 	%f43, %r140;
	add.f32 	%f13, %f12, %f43;
	setp.gt.f32 	%p13, %f13, %f1;
	add.s32 	%r141, %r2, 11;
	cvt.s64.s32 	%rd54, %r141;
	@%p13 bra 	$L__BB9_33;
	sub.s32 	%r142, %r15, %r35;
	div.u32 	%r143, %r142, %r36;
	cvt.rn.f32.u32 	%f44, %r143;
	add.f32 	%f14, %f13, %f44;
	setp.gt.f32 	%p14, %f14, %f1;
	add.s32 	%r144, %r2, 12;
	cvt.s64.s32 	%rd54, %r144;
	@%p14 bra 	$L__BB9_33;
	sub.s32 	%r145, %r16, %r35;
	div.u32 	%r146, %r145, %r36;
	cvt.rn.f32.u32 	%f45, %r146;
	add.f32 	%f15, %f14, %f45;
	setp.gt.f32 	%p15, %f15, %f1;
	add.s32 	%r147, %r2, 13;
	cvt.s64.s32 	%rd54, %r147;
	@%p15 bra 	$L__BB9_33;
	sub.s32 	%r148, %r17, %r35;
	div.u32 	%r149, %r148, %r36;
	cvt.rn.f32.u32 	%f46, %r149;
	add.f32 	%f16, %f15, %f46;
	setp.gt.f32 	%p16, %f16, %f1;
	add.s32 	%r150, %r2, 14;
	cvt.s64.s32 	%rd54, %r150;
	@%p16 bra 	$L__BB9_33;
	sub.s32 	%r151, %r18, %r35;
	div.u32 	%r152, %r151, %r36;
	cvt.rn.f32.u32 	%f47, %r152;
	add.f32 	%f17, %f16, %f47;
	setp.gt.f32 	%p17, %f17, %f1;
	add.s32 	%r153, %r2, 15;
	cvt.s64.s32 	%rd54, %r153;
	@%p17 bra 	$L__BB9_33;
	sub.s32 	%r154, %r19, %r35;
	div.u32 	%r155, %r154, %r36;
	cvt.rn.f32.u32 	%f48, %r155;
	add.f32 	%f18, %f17, %f48;
	setp.gt.f32 	%p18, %f18, %f1;
	add.s32 	%r156, %r2, 16;
	cvt.s64.s32 	%rd54, %r156;
	@%p18 bra 	$L__BB9_33;
	sub.s32 	%r157, %r20, %r35;
	div.u32 	%r158, %r157, %r36;
	cvt.rn.f32.u32 	%f49, %r158;
	add.f32 	%f19, %f18, %f49;
	setp.gt.f32 	%p19, %f19, %f1;
	add.s32 	%r159, %r2, 17;
	cvt.s64.s32 	%rd54, %r159;
	@%p19 bra 	$L__BB9_33;
	sub.s32 	%r160, %r21, %r35;
	div.u32 	%r161, %r160, %r36;
	cvt.rn.f32.u32 	%f50, %r161;
	add.f32 	%f20, %f19, %f50;
	setp.gt.f32 	%p20, %f20, %f1;
	add.s32 	%r162, %r2, 18;
	cvt.s64.s32 	%rd54, %r162;
	@%p20 bra 	$L__BB9_33;
	sub.s32 	%r163, %r22, %r35;
	div.u32 	%r164, %r163, %r36;
	cvt.rn.f32.u32 	%f51, %r164;
	add.f32 	%f21, %f20, %f51;
	setp.gt.f32 	%p21, %f21, %f1;
	add.s32 	%r165, %r2, 19;
	cvt.s64.s32 	%rd54, %r165;
	@%p21 bra 	$L__BB9_33;
	sub.s32 	%r166, %r23, %r35;
	div.u32 	%r167, %r166, %r36;
	cvt.rn.f32.u32 	%f52, %r167;
	add.f32 	%f22, %f21, %f52;
	setp.gt.f32 	%p22, %f22, %f1;
	add.s32 	%r168, %r2, 20;
	cvt.s64.s32 	%rd54, %r168;
	@%p22 bra 	$L__BB9_33;
	sub.s32 	%r169, %r24, %r35;
	div.u32 	%r170, %r169, %r36;
	cvt.rn.f32.u32 	%f53, %r170;
	add.f32 	%f23, %f22, %f53;
	setp.gt.f32 	%p23, %f23, %f1;
	add.s32 	%r171, %r2, 21;
	cvt.s64.s32 	%rd54, %r171;
	@%p23 bra 	$L__BB9_33;
	sub.s32 	%r172, %r25, %r35;
	div.u32 	%r173, %r172, %r36;
	cvt.rn.f32.u32 	%f54, %r173;
	add.f32 	%f24, %f23, %f54;
	setp.gt.f32 	%p24, %f24, %f1;
	add.s32 	%r174, %r2, 22;
	cvt.s64.s32 	%rd54, %r174;
	@%p24 bra 	$L__BB9_33;
	sub.s32 	%r175, %r26, %r35;
	div.u32 	%r176, %r175, %r36;
	cvt.rn.f32.u32 	%f55, %r176;
	add.f32 	%f25, %f24, %f55;
	setp.gt.f32 	%p25, %f25, %f1;
	add.s32 	%r177, %r2, 23;
	cvt.s64.s32 	%rd54, %r177;
	@%p25 bra 	$L__BB9_33;
	sub.s32 	%r178, %r27, %r35;
	div.u32 	%r179, %r178, %r36;
	cvt.rn.f32.u32 	%f56, %r179;
	add.f32 	%f26, %f25, %f56;
	setp.gt.f32 	%p26, %f26, %f1;
	add.s32 	%r180, %r2, 24;
	cvt.s64.s32 	%rd54, %r180;
	@%p26 bra 	$L__BB9_33;
	sub.s32 	%r181, %r28, %r35;
	div.u32 	%r182, %r181, %r36;
	cvt.rn.f32.u32 	%f57, %r182;
	add.f32 	%f27, %f26, %f57;
	setp.gt.f32 	%p27, %f27, %f1;
	add.s32 	%r183, %r2, 25;
	cvt.s64.s32 	%rd54, %r183;
	@%p27 bra 	$L__BB9_33;
	sub.s32 	%r184, %r29, %r35;
	div.u32 	%r185, %r184, %r36;
	cvt.rn.f32.u32 	%f58, %r185;
	add.f32 	%f28, %f27, %f58;
	setp.gt.f32 	%p28, %f28, %f1;
	add.s32 	%r186, %r2, 26;
	cvt.s64.s32 	%rd54, %r186;
	@%p28 bra 	$L__BB9_33;
	sub.s32 	%r187, %r30, %r35;
	div.u32 	%r188, %r187, %r36;
	cvt.rn.f32.u32 	%f59, %r188;
	add.f32 	%f29, %f28, %f59;
	setp.gt.f32 	%p29, %f29, %f1;
	add.s32 	%r189, %r2, 27;
	cvt.s64.s32 	%rd54, %r189;
	@%p29 bra 	$L__BB9_33;
	sub.s32 	%r190, %r31, %r35;
	div.u32 	%r191, %r190, %r36;
	cvt.rn.f32.u32 	%f60, %r191;
	add.f32 	%f30, %f29, %f60;
	setp.gt.f32 	%p30, %f30, %f1;
	add.s32 	%r192, %r2, 28;
	cvt.s64.s32 	%rd54, %r192;
	@%p30 bra 	$L__BB9_33;
	sub.s32 	%r193, %r32, %r35;
	div.u32 	%r194, %r193, %r36;
	cvt.rn.f32.u32 	%f61, %r194;
	add.f32 	%f31, %f30, %f61;
	setp.gt.f32 	%p31, %f31, %f1;
	add.s32 	%r195, %r2, 29;
	cvt.s64.s32 	%rd54, %r195;
	@%p31 bra 	$L__BB9_33;
	sub.s32 	%r196, %r33, %r35;
	div.u32 	%r197, %r196, %r36;
	cvt.rn.f32.u32 	%f62, %r197;
	add.f32 	%f32, %f31, %f62;
	setp.gt.f32 	%p32, %f32, %f1;
	add.s32 	%r198, %r2, 30;
	cvt.s64.s32 	%rd54, %r198;
	@%p32 bra 	$L__BB9_33;
	sub.s32 	%r199, %r34, %r35;
	div.u32 	%r200, %r199, %r36;
	cvt.rn.f32.u32 	%f63, %r200;
	add.f32 	%f64, %f32, %f63;
	setp.leu.f32 	%p33, %f64, %f1;
	add.s32 	%r201, %r2, 31;
	cvt.s64.s32 	%rd54, %r201;
	@%p33 bra 	$L__BB9_34;
$L__BB9_33:
	ld.param.u64 	%rd53, [_Z15selection_wheelPyPjS_Pfi_param_2];
	ld.param.u64 	%rd51, [_Z15selection_wheelPyPjS_Pfi_param_0];
	cvta.to.global.u64 	%rd44, %rd51;
	shl.b64 	%rd45, %rd54, 3;
	add.s64 	%rd46, %rd44, %rd45;
	ld.global.u64 	%rd47, [%rd46];
	cvta.to.global.u64 	%rd48, %rd53;
	mul.wide.s32 	%rd49, %r1, 8;
	add.s64 	%rd50, %rd48, %rd49;
	st.global.u64 	[%rd50], %rd47;
$L__BB9_34:
	ret;

}
	// .globl	_Z15internalReOrderPyPji
.visible .entry _Z15internalReOrderPyPji(
	.param .u64 .ptr .align 1 _Z15internalReOrderPyPji_param_0,
	.param .u64 .ptr .align 1 _Z15internalReOrderPyPji_param_1,
	.param .u32 _Z15internalReOrderPyPji_param_2
)
{
	.reg .pred 	%p<64>;
	.reg .b32 	%r<372>;
	.reg .b64 	%rd<17>;

	ld.param.u64 	%rd2, [_Z15internalReOrderPyPji_param_0];
	ld.param.u64 	%rd3, [_Z15internalReOrderPyPji_param_1];
	ld.param.u32 	%r243, [_Z15internalReOrderPyPji_param_2];
	mov.u32 	%r244, %ctaid.x;
	mov.u32 	%r245, %ntid.x;
	mov.u32 	%r246, %tid.x;
	mad.lo.s32 	%r1, %r244, %r245, %r246;
	setp.le.s32 	%p1, %r243, %r1;
	@%p1 bra 	$L__BB10_62;
	cvta.to.global.u64 	%rd4, %rd3;
	shl.b32 	%r2, %r1, 5;
	mul.wide.s32 	%rd5, %r2, 4;
	add.s64 	%rd1, %rd4, %rd5;
	ld.global.u32 	%r3, [%rd1];
	or.b32  	%r252, %r2, 1;
	ld.global.u32 	%r255, [%rd1+4];
	setp.lt.u32 	%p2, %r255, %r3;
	mov.u32 	%r257, %r2;
	mov.u32 	%r258, %r3;
	@%p2 bra 	$L__BB10_3;
	setp.gt.u32 	%p3, %r255, %r3;
	selp.b32 	%r257, %r252, %r2, %p3;
	mov.u32 	%r252, %r2;
	mov.u32 	%r258, %r255;
	mov.u32 	%r255, %r3;
$L__BB10_3:
	add.s32 	%r256, %r2, 2;
	ld.global.u32 	%r259, [%rd1+8];
	setp.lt.u32 	%p4, %r259, %r255;
	@%p4 bra 	$L__BB10_5;
	setp.gt.u32 	%p5, %r259, %r258;
	selp.b32 	%r257, %r256, %r257, %p5;
	max.u32 	%r258, %r259, %r258;
	mov.u32 	%r256, %r252;
	mov.u32 	%r259, %r255;
$L__BB10_5:
	add.s32 	%r260, %r2, 3;
	ld.global.u32 	%r263, [%rd1+12];
	setp.lt.u32 	%p6, %r263, %r259;
	@%p6 bra 	$L__BB10_7;
	setp.gt.u32 	%p7, %r263, %r258;
	selp.b32 	%r257, %r260, %r257, %p7;
	max.u32 	%r258, %r263, %r258;
	mov.u32 	%r260, %r256;
	mov.u32 	%r263, %r259;
$L__BB10_7:
	add.s32 	%r264, %r2, 4;
	ld.global.u32 	%r267, [%rd1+16];
	setp.lt.u32 	%p8, %r267, %r263;
	@%p8 bra 	$L__BB10_9;
	setp.gt.u32 	%p9, %r267, %r258;
	selp.b32 	%r257, %r264, %r257, %p9;
	max.u32 	%r258, %r267, %r258;
	mov.u32 	%r264, %r260;
	mov.u32 	%r267, %r263;
$L__BB10_9:
	add.s32 	%r268, %r2, 5;
	ld.global.u32 	%r271, [%rd1+20];
	setp.lt.u32 	%p10, %r271, %r267;
	@%p10 bra 	$L__BB10_11;
	setp.gt.u32 	%p11, %r271, %r258;
	selp.b32 	%r257, %r268, %r257, %p11;
	max.u32 	%r258, %r271, %r258;
	mov.u32 	%r268, %r264;
	mov.u32 	%r271, %r267;
$L__BB10_11:
	add.s32 	%r272, %r2, 6;
	ld.global.u32 	%r275, [%rd1+24];
	setp.lt.u32 	%p12, %r275, %r271;
	@%p12 bra 	$L__BB10_13;
	setp.gt.u32 	%p13, %r275, %r258;
	selp.b32 	%r257, %r272, %r257, %p13;
	max.u32 	%r258, %r275, %r258;
	mov.u32 	%r272, %r268;
	mov.u32 	%r275, %r271;
$L__BB10_13:
	add.s32 	%r276, %r2, 7;
	ld.global.u32 	%r279, [%rd1+28];
	setp.lt.u32 	%p14, %r279, %r275;
	@%p14 bra 	$L__BB10_15;
	setp.gt.u32 	%p15, %r279, %r258;
	selp.b32 	%r257, %r276, %r257, %p15;
	max.u32 	%r258, %r279, %r258;
	mov.u32 	%r276, %r272;
	mov.u32 	%r279, %r275;
$L__BB10_15:
	add.s32 	%r280, %r2, 8;
	ld.global.u32 	%r283, [%rd1+32];
	setp.lt.u32 	%p16, %r283, %r279;
	@%p16 bra 	$L__BB10_17;
	setp.gt.u32 	%p17, %r283, %r258;
	selp.b32 	%r257, %r280, %r257, %p17;
	max.u32 	%r258, %r283, %r258;
	mov.u32 	%r280, %r276;
	mov.u32 	%r283, %r279;
$L__BB10_17:
	add.s32 	%r284, %r2, 9;
	ld.global.u32 	%r287, [%rd1+36];
	setp.lt.u32 	%p18, %r287, %r283;
	@%p18 bra 	$L__BB10_19;
	setp.gt.u32 	%p19, %r287, %r258;
	selp.b32 	%r257, %r284, %r257, %p19;
	max.u32 	%r258, %r287, %r258;
	mov.u32 	%r284, %r280;
	mov.u32 	%r287, %r283;
$L__BB10_19:
	add.s32 	%r288, %r2, 10;
	ld.global.u32 	%r291, [%rd1+40];
	setp.lt.u32 	%p20, %r291, %r287;
	@%p20 bra 	$L__BB10_21;
	setp.gt.u32 	%p21, %r291, %r258;
	selp.b32 	%r257, %r288, %r257, %p21;
	max.u32 	%r258, %r291, %r258;
	mov.u32 	%r288, %r284;
	mov.u32 	%r291, %r287;
$L__BB10_21:
	add.s32 	%r292, %r2, 11;
	ld.global.u32 	%r295, [%rd1+44];
	setp.lt.u32 	%p22, %r295, %r291;
	@%p22 bra 	$L__BB10_23;
	setp.gt.u32 	%p23, %r295, %r258;
	selp.b32 	%r257, %r292, %r257, %p23;
	max.u32 	%r258, %r295, %r258;
	mov.u32 	%r292, %r288;
	mov.u32 	%r295, %r291;
$L__BB10_23:
	add.s32 	%r296, %r2, 12;
	ld.global.u32 	%r299, [%rd1+48];
	setp.lt.u32 	%p24, %r299, %r295;
	@%p24 bra 	$L__BB10_25;
	setp.gt.u32 	%p25, %r299, %r258;
	selp.b32 	%r257, %r296, %r257, %p25;
	max.u32 	%r258, %r299, %r258;
	mov.u32 	%r296, %r292;
	mov.u32 	%r299, %r295;
$L__BB10_25:
	add.s32 	%r300, %r2, 13;
	ld.global.u32 	%r303, [%rd1+52];
	setp.lt.u32 	%p26, %r303, %r299;
	@%p26 bra 	$L__BB10_27;
	setp.gt.u32 	%p27, %r303, %r258;
	selp.b32 	%r257, %r300, %r257, %p27;
	max.u32 	%r258, %r303, %r258;
	mov.u32 	%r300, %r296;
	mov.u32 	%r303, %r299;
$L__BB10_27:
	add.s32 	%r304, %r2, 14;
	ld.global.u32 	%r307, [%rd1+56];
	setp.lt.u32 	%p28, %r307, %r303;
	@%p28 bra 	$L__BB10_29;
	setp.gt.u32 	%p29, %r307, %r258;
	selp.b32 	%r257, %r304, %r257, %p29;
	max.u32 	%r258, %r307, %r258;
	mov.u32 	%r304, %r300;
	mov.u32 	%r307, %r303;
$L__BB10_29:
	add.s32 	%r308, %r2, 15;
	ld.global.u32 	%r311, [%rd1+60];
	setp.lt.u32 	%p30, %r311, %r307;
	@%p30 bra 	$L__BB10_31;
	setp.gt.u32 	%p31, %r311, %r258;
	selp.b32 	%r257, %r308, %r257, %p31;
	max.u32 	%r258, %r311, %r258;
	mov.u32 	%r308, %r304;
	mov.u32 	%r311, %r307;
$L__BB10_31:
	add.s32 	%r312, %r2, 16;
	ld.global.u32 	%r315, [%rd1+64];
	setp.lt.u32 	%p32, %r315, %r311;
	@%p32 bra 	$L__BB10_33;
	setp.gt.u32 	%p33, %r315, %r258;
	selp.b32 	%r257, %r312, %r257, %p33;
	max.u32 	%r258, %r315, %r258;
	mov.u32 	%r312, %r308;
	mov.u32 	%r315, %r311;
$L__BB10_33:
	add.s32 	%r316, %r2, 17;
	ld.global.u32 	%r319, [%rd1+68];
	setp.lt.u32 	%p34, %r319, %r315;
	@%p34 bra 	$L__BB10_35;
	setp.gt.u32 	%p35, %r319, %r258;
	selp.b32 	%r257, %r316, %r257, %p35;
	max.u32 	%r258, %r319, %r258;
	mov.u32 	%r316, %r312;
	mov.u32 	%r319, %r315;
$L__BB10_35:
	add.s32 	%r320, %r2, 18;
	ld.global.u32 	%r323, [%rd1+72];
	setp.lt.u32 	%p36, %r323, %r319;
	@%p36 bra 	$L__BB10_37;
	setp.gt.u32 	%p37, %r323, %r258;
	selp.b32 	%r257, %r320, %r257, %p37;
	max.u32 	%r258, %r323, %r258;
	mov.u32 	%r320, %r316;
	mov.u32 	%r323, %r319;
$L__BB10_37:
	add.s32 	%r324, %r2, 19;
	ld.global.u32 	%r327, [%rd1+76];
	setp.lt.u32 	%p38, %r327, %r323;
	@%p38 bra 	$L__BB10_39;
	setp.gt.u32 	%p39, %r327, %r258;
	selp.b32 	%r257, %r324, %r257, %p39;
	max.u32 	%r258, %r327, %r258;
	mov.u32 	%r324, %r320;
	mov.u32 	%r327, %r323;
$L__BB10_39:
	add.s32 	%r328, %r2, 20;
	ld.global.u32 	%r331, [%rd1+80];
	setp.lt.u32 	%p40, %r331, %r327;
	@%p40 bra 	$L__BB10_41;
	setp.gt.u32 	%p41, %r331, %r258;
	selp.b32 	%r257, %r328, %r257, %p41;
	max.u32 	%r258, %r331, %r258;
	mov.u32 	%r328, %r324;
	mov.u32 	%r331, %r327;
$L__BB10_41:
	add.s32 	%r332, %r2, 21;
	ld.global.u32 	%r335, [%rd1+84];
	setp.lt.u32 	%p42, %r335, %r331;
	@%p42 bra 	$L__BB10_43;
	setp.gt.u32 	%p43, %r335, %r258;
	selp.b32 	%r257, %r332, %r257, %p43;
	max.u32 	%r258, %r335, %r258;
	mov.u32 	%r332, %r328;
	mov.u32 	%r335, %r331;
$L__BB10_43:
	add.s32 	%r336, %r2, 22;
	ld.global.u32 	%r339, [%rd1+88];
	setp.lt.u32 	%p44, %r339, %r335;
	@%p44 bra 	$L__BB10_45;
	setp.gt.u32 	%p45, %r339, %r258;
	selp.b32 	%r257, %r336, %r257, %p45;
	max.u32 	%r258, %r339, %r258;
	mov.u32 	%r336, %r332;
	mov.u32 	%r339, %r335;
$L__BB10_45:
	add.s32 	%r340, %r2, 23;
	ld.global.u32 	%r343, [%rd1+92];
	setp.lt.u32 	%p46, %r343, %r339;
	@%p46 bra 	$L__BB10_47;
	setp.gt.u32 	%p47, %r343, %r258;
	selp.b32 	%r257, %r340, %r257, %p47;
	max.u32 	%r258, %r343, %r258;
	mov.u32 	%r340, %r336;
	mov.u32 	%r343, %r339;
$L__BB10_47:
	add.s32 	%r344, %r2, 24;
	ld.global.u32 	%r347, [%rd1+96];
	setp.lt.u32 	%p48, %r347, %r343;
	@%p48 bra 	$L__BB10_49;
	setp.gt.u32 	%p49, %r347, %r258;
	selp.b32 	%r257, %r344, %r257, %p49;
	max.u32 	%r258, %r347, %r258;
	mov.u32 	%r344, %r340;
	mov.u32 	%r347, %r343;
$L__BB10_49:
	add.s32 	%r348, %r2, 25;
	ld.global.u32 	%r351, [%rd1+100];
	setp.lt.u32 	%p50, %r351, %r347;
	@%p50 bra 	$L__BB10_51;
	setp.gt.u32 	%p51, %r351, %r258;
	selp.b32 	%r257, %r348, %r257, %p51;
	max.u32 	%r258, %r351, %r258;
	mov.u32 	%r348, %r344;
	mov.u32 	%r351, %r347;
$L__BB10_51:
	add.s32 	%r352, %r2, 26;
	ld.global.u32 	%r355, [%rd1+104];
	setp.lt.u32 	%p52, %r355, %r351;
	@%p52 bra 	$L__BB10_53;
	setp.gt.u32 	%p53, %r355, %r258;
	selp.b32 	%r257, %r352, %r257, %p53;
	max.u32 	%r258, %r355, %r258;
	mov.u32 	%r352, %r348;
	mov.u32 	%r355, %r351;
$L__BB10_53:
	add.s32 	%r356, %r2, 27;
	ld.global.u32 	%r359, [%rd1+108];
	setp.lt.u32 	%p54, %r359, %r355;
	@%p54 bra 	$L__BB10_55;
	setp.gt.u32 	%p55, %r359, %r258;
	selp.b32 	%r257, %r356, %r257, %p55;
	max.u32 	%r258, %r359, %r258;
	mov.u32 	%r356, %r352;
	mov.u32 	%r359, %r355;
$L__BB10_55:
	add.s32 	%r360, %r2, 28;
	ld.global.u32 	%r363, [%rd1+112];
	setp.lt.u32 	%p56, %r363, %r359;
	@%p56 bra 	$L__BB10_57;
	setp.gt.u32 	%p57, %r363, %r258;
	selp.b32 	%r257, %r360, %r257, %p57;
	max.u32 	%r258, %r363, %r258;
	mov.u32 	%r360, %r356;
	mov.u32 	%r363, %r359;
$L__BB10_57:
	add.s32 	%r364, %r2, 29;
	ld.global.u32 	%r367, [%rd1+116];
	setp.lt.u32 	%p58, %r367, %r363;
	@%p58 bra 	$L__BB10_59;
	setp.gt.u32 	%p59, %r367, %r258;
	selp.b32 	%r257, %r364, %r257, %p59;
	max.u32 	%r258, %r367, %r258;
	mov.u32 	%r364, %r360;
	mov.u32 	%r367, %r363;
$L__BB10_59:
	add.s32 	%r368, %r2, 30;
	ld.global.u32 	%r371, [%rd1+120];
	setp.lt.u32 	%p60, %r371, %r367;
	@%p60 bra 	$L__BB10_61;
	setp.gt.u32 	%p61, %r371, %r258;
	selp.b32 	%r257, %r368, %r257, %p61;
	max.u32 	%r258, %r371, %r258;
	mov.u32 	%r368, %r364;
	mov.u32 	%r371, %r367;
$L__BB10_61:
	cvta.to.global.u64 	%rd6, %rd2;
	add.s32 	%r247, %r2, 31;
	ld.global.u32 	%r248, [%rd1+124];
	setp.lt.u32 	%p62, %r248, %r371;
	setp.gt.u32 	%p63, %r248, %r258;
	selp.b32 	%r249, %r247, %r257, %p63;
	selp.b32 	%r250, %r247, %r368, %p62;
	selp.b32 	%r251, %r257, %r249, %p62;
	mul.wide.s32 	%rd7, %r250, 8;
	add.s64 	%rd8, %rd6, %rd7;
	ld.global.u64 	%rd9, [%rd8];
	mul.wide.s32 	%rd10, %r251, 8;
	add.s64 	%rd11, %rd6, %rd10;
	ld.global.u64 	%rd12, [%rd11];
	mul.wide.s32 	%rd13, %r2, 8;
	add.s64 	%rd14, %rd6, %rd13;
	ld.global.u64 	%rd15, [%rd14];
	st.global.u64 	[%rd8], %rd15;
	st.global.u64 	[%rd14], %rd9;
	ld.global.u64 	%rd16, [%rd14+248];
	st.global.u64 	[%rd11], %rd16;
	st.global.u64 	[%rd14+248], %rd12;
$L__BB10_62:
	ret;

}
	// .globl	_Z9migrationPyi
.visible .entry _Z9migrationPyi(
	.param .u64 .ptr .align 1 _Z9migrationPyi_param_0,
	.param .u32 _Z9migrationPyi_param_1
)
{
	.reg .pred 	%p<4>;
	.reg .b32 	%r<12>;
	.reg .b64 	%rd<8>;

	ld.param.u64 	%rd1, [_Z9migrationPyi_param_0];
	ld.param.u32 	%r2, [_Z9migrationPyi_param_1];
	mov.u32 	%r3, %ctaid.x;
	mov.u32 	%r4, %ntid.x;
	mov.u32 	%r5, %tid.x;
	mad.lo.s32 	%r1, %r3, %r4, %r5;
	setp.le.s32 	%p1, %r2, %r1;
	@%p1 bra 	$L__BB11_2;
	cvta.to.global.u64 	%rd2, %rd1;
	shl.b32 	%r6, %r1, 5;
	setp.gt.s32 	%p2, %r6, 221152;
	selp.b32 	%r7, -221153, 31, %p2;
	add.s32 	%r8, %r6, %r7;
	add.s32 	%r9, %r6, 32;
	setp.gt.s32 	%p3, %r9, 221183;
	add.s32 	%r10, %r6, -221152;
	selp.b32 	%r11, %r10, %r9, %p3;
	mul.wide.s32 	%rd3, %r8, 8;
	add.s64 	%rd4, %rd2, %rd3;
	ld.global.u64 	%rd5, [%rd4];
	mul.wide.s32 	%rd6, %r11, 8;
	add.s64 	%rd7, %rd2, %rd6;
	st.global.u64 	[%rd7], %rd5;
$L__BB11_2:
	ret;

}


// ===== COMPILED SASS (sm_100) =====

	.target	sm_100

	.elftype	@"ET_EXEC"


//--------------------- .note.nv.tkinfo           --------------------------
	.section	.note.nv.tkinfo,"",@"SHT_NOTE"
	.sectionflags	@"SHF_NOTE_NV_TKINFO"
	.tkinfo
        /*0018*/ 	.word	0x00000002
        /*0030*/ 	.string	""
        /*0030*/ 	.string	"ptxas"
        /*0030*/ 	.string	"Cuda compilation tools, release 13.0, V13.0.88"
        /*0030*/ 	.string	"Build cuda_13.0.r13.0/compiler.36424714_0"
        /*0030*/ 	.string	"-arch sm_100 -m 64 "



//--------------------- .note.nv.cuinfo           --------------------------
	.section	.note.nv.cuinfo,"",@"SHT_NOTE"
	.sectionflags	@"SHF_NOTE_NV_CUINFO"
        /*0018*/ 	.short	0x0002
        /*001a*/ 	.short	0x0064
        /*001c*/ 	.short	0x0082
	.zero		2


//--------------------- .nv.info                  --------------------------
	.section	.nv.info,"",@"SHT_CUDA_INFO"
	.align	4


	//----- nvinfo : EIATTR_REGCOUNT
	.align		4
        /*0000*/ 	.byte	0x04, 0x2f
        /*0002*/ 	.short	(.L_13 - .L_12)
	.align		4
.L_12:
        /*0004*/ 	.word	index@(_Z4initP17curandStateXORWOWi)
        /*0008*/ 	.word	0x0000001f


	//----- nvinfo : EIATTR_FRAME_SIZE
	.align		4
.L_13:
        /*000c*/ 	.byte	0x04, 0x11
        /*000e*/ 	.short	(.L_15 - .L_14)
	.align		4
.L_14:
        /*0010*/ 	.word	index@(_Z4initP17curandStateXORWOWi)
        /*0014*/ 	.word	0x00000000


	//----- nvinfo : EIATTR_REGCOUNT
	.align		4
.L_15:
        /*0018*/ 	.byte	0x04, 0x2f
        /*001a*/ 	.short	(.L_17 - .L_16)
	.align		4
.L_16:
        /*001c*/ 	.word	index@(_Z18random_casting_intP17curandStateXORWOWPiii)
        /*0020*/ 	.word	0x00000014


	//----- nvinfo : EIATTR_FRAME_SIZE
	.align		4
.L_17:
        /*0024*/ 	.byte	0x04, 0x11
        /*0026*/ 	.short	(.L_19 - .L_18)
	.align		4
.L_18:
        /*0028*/ 	.word	index@(_Z18random_casting_intP17curandStateXORWOWPiii)
        /*002c*/ 	.word	0x00000000


	//----- nvinfo : EIATTR_REGCOUNT
	.align		4
.L_19:
        /*0030*/ 	.byte	0x04, 0x2f
        /*0032*/ 	.short	(.L_21 - .L_20)
	.align		4
.L_20:
        /*0034*/ 	.word	index@(_Z20random_casting_floatP17curandStateXORWOWPfii)
        /*0038*/ 	.word	0x00000016


	//----- nvinfo : EIATTR_FRAME_SIZE
	.align		4
.L_21:
        /*003c*/ 	.byte	0x04, 0x11
        /*003e*/ 	.short	(.L_23 - .L_22)
	.align		4
.L_22:
        /*0040*/ 	.word	index@(_Z20random_casting_floatP17curandStateXORWOWPfii)
        /*0044*/ 	.word	0x00000000


	//----- nvinfo : EIATTR_REGCOUNT
	.align		4
.L_23:
        /*0048*/ 	.byte	0x04, 0x2f
        /*004a*/ 	.short	(.L_25 - .L_24)
	.align		4
.L_24:
        /*004c*/ 	.word	index@(_Z21random_casting_parentP17curandStateXORWOWPyi)
        /*0050*/ 	.word	0x00000014


	//----- nvinfo : EIATTR_FRAME_SIZE
	.align		4
.L_25:
        /*0054*/ 	.byte	0x04, 0x11
        /*0056*/ 	.short	(.L_27 - .L_26)
	.align		4
.L_26:
        /*0058*/ 	.word	index@(_Z21random_casting_parentP17curandStateXORWOWPyi)
        /*005c*/ 	.word	0x00000000


	//----- nvinfo : EIATTR_REGCOUNT
	.align		4
.L_27:
        /*0060*/ 	.byte	0x04, 0x2f
        /*0062*/ 	.short	(.L_29 - .L_28)
	.align		4
.L_28:
        /*0064*/ 	.word	index@(_Z10evaluationPyPji)
        /*0068*/ 	.word	0x0000000e


	//----- nvinfo : EIATTR_FRAME_SIZE
	.align		4
.L_29:
        /*006c*/ 	.byte	0x04, 0x11
        /*006e*/ 	.short	(.L_31 - .L_30)
	.align		4
.L_30:
        /*0070*/ 	.word	index@(_Z10evaluationPyPji)
        /*0074*/ 	.word	0x00000000


	//----- nvinfo : EIATTR_REGCOUNT
	.align		4
.L_31:
        /*0078*/ 	.byte	0x04, 0x2f
        /*007a*/ 	.short	(.L_33 - .L_32)
	.align		4
.L_32:
        /*007c*/ 	.word	index@(_Z8mutationPyPfPibbii)
        /*0080*/ 	.word	0x00000016


	//----- nvinfo : EIATTR_FRAME_SIZE
	.align		4
.L_33:
        /*0084*/ 	.byte	0x04, 0x11
        /*0086*/ 	.short	(.L_35 - .L_34)
	.align		4
.L_34:
        /*0088*/ 	.word	index@(_Z8mutationPyPfPibbii)
        /*008c*/ 	.word	0x00000000


	//----- nvinfo : EIATTR_REGCOUNT
	.align		4
.L_35:
        /*0090*/ 	.byte	0x04, 0x2f
        /*0092*/ 	.short	(.L_37 - .L_36)
	.align		4
.L_36:
        /*0094*/ 	.word	index@(_Z15crossover_fixedPyS_PiS0_i)
        /*0098*/ 	.word	0x00000012


	//----- nvinfo : EIATTR_FRAME_SIZE
	.align		4
.L_37:
        /*009c*/ 	.byte	0x04, 0x11
        /*009e*/ 	.short	(.L_39 - .L_38)
	.align		4
.L_38:
        /*00a0*/ 	.word	index@(_Z15crossover_fixedPyS_PiS0_i)
        /*00a4*/ 	.word	0x00000000


	//----- nvinfo : EIATTR_REGCOUNT
	.align		4
.L_39:
        /*00a8*/ 	.byte	0x04, 0x2f
        /*00aa*/ 	.short	(.L_41 - .L_40)
	.align		4
.L_40:
        /*00ac*/ 	.word	index@(_Z17crossover_uniformPyS_i)
        /*00b0*/ 	.word	0x0000000f


	//----- nvinfo : EIATTR_FRAME_SIZE
	.align		4
.L_41:
        /*00b4*/ 	.byte	0x04, 0x11
        /*00b6*/ 	.short	(.L_43 - .L_42)
	.align		4
.L_42:
        /*00b8*/ 	.word	index@(_Z17crossover_uniformPyS_i)
        /*00bc*/ 	.word	0x00000000


	//----- nvinfo : EIATTR_REGCOUNT
	.align		4
.L_43:
        /*00c0*/ 	.byte	0x04, 0x2f
        /*00c2*/ 	.short	(.L_45 - .L_44)
	.align		4
.L_44:
        /*00c4*/ 	.word	index@(_Z17selection_elitismPyPjS_i)
        /*00c8*/ 	.word	0x0000000e


	//----- nvinfo : EIATTR_FRAME_SIZE
	.align		4
.L_45:
        /*00cc*/ 	.byte	0x04, 0x11
        /*00ce*/ 	.short	(.L_47 - .L_46)
	.align		4
.L_46:
        /*00d0*/ 	.word	index@(_Z17selection_elitismPyPjS_i)
        /*00d4*/ 	.word	0x00000000


	//----- nvinfo : EIATTR_REGCOUNT
	.align		4
.L_47:
        /*00d8*/ 	.byte	0x04, 0x2f
        /*00da*/ 	.short	(.L_49 - .L_48)
	.align		4
.L_48:
        /*00dc*/ 	.word	index@(_Z15selection_wheelPyPjS_Pfi)
        /*00e0*/ 	.word	0x0000002e


	//----- nvinfo : EIATTR_FRAME_SIZE
	.align		4
.L_49:
        /*00e4*/ 	.byte	0x04, 0x11
        /*00e6*/ 	.short	(.L_51 - .L_50)
	.align		4
.L_50:
        /*00e8*/ 	.word	index@(_Z15selection_wheelPyPjS_Pfi)
        /*00ec*/ 	.word	0x00000000


	//----- nvinfo : EIATTR_REGCOUNT
	.align		4
.L_51:
        /*00f0*/ 	.byte	0x04, 0x2f
        /*00f2*/ 	.short	(.L_53 - .L_52)
	.align		4
.L_52:
        /*00f4*/ 	.word	index@(_Z15internalReOrderPyPji)
        /*00f8*/ 	.word	0x00000020


	//----- nvinfo : EIATTR_FRAME_SIZE
	.align		4
.L_53:
        /*00fc*/ 	.byte	0x04, 0x11
        /*00fe*/ 	.short	(.L_55 - .L_54)
	.align		4
.L_54:
        /*0100*/ 	.word	index@(_Z15internalReOrderPyPji)
        /*0104*/ 	.word	0x00000000


	//----- nvinfo : EIATTR_REGCOUNT
	.align		4
.L_55:
        /*0108*/ 	.byte	0x04, 0x2f
        /*010a*/ 	.short	(.L_57 - .L_56)
	.align		4
.L_56:
        /*010c*/ 	.word	index@(_Z9migrationPyi)
        /*0110*/ 	.word	0x0000000a


	//----- nvinfo : EIATTR_FRAME_SIZE
	.align		4
.L_57:
        /*0114*/ 	.byte	0x04, 0x11
        /*0116*/ 	.short	(.L_59 - .L_58)
	.align		4
.L_58:
        /*0118*/ 	.word	index@(_Z9migrationPyi)
        /*011c*/ 	.word	0x00000000


	//----- nvinfo : EIATTR_MIN_STACK_SIZE
	.align		4
.L_59:
        /*0120*/ 	.byte	0x04, 0x12
        /*0122*/ 	.short	(.L_61 - .L_60)
	.align		4
.L_60:
        /*0124*/ 	.word	index@(_Z9migrationPyi)
        /*0128*/ 	.word	0x00000000


	//----- nvinfo : EIATTR_MIN_STACK_SIZE
	.align		4
.L_61:
        /*012c*/ 	.byte	0x04, 0x12
        /*012e*/ 	.short	(.L_63 - .L_62)
	.align		4
.L_62:
        /*0130*/ 	.word	index@(_Z15internalReOrderPyPji)
        /*0134*/ 	.word	0x00000000


	//----- nvinfo : EIATTR_MIN_STACK_SIZE
	.align		4
.L_63:
        /*0138*/ 	.byte	0x04, 0x12
        /*013a*/ 	.short	(.L_65 - .L_64)
	.align		4
.L_64:
        /*013c*/ 	.word	index@(_Z15selection_wheelPyPjS_Pfi)
        /*0140*/ 	.word	0x00000000


	//----- nvinfo : EIATTR_MIN_STACK_SIZE
	.align		4
.L_65:
        /*0144*/ 	.byte	0x04, 0x12
        /*0146*/ 	.short	(.L_67 - .L_66)
	.align		4
.L_66:
        /*0148*/ 	.word	index@(_Z17selection_elitismPyPjS_i)
        /*014c*/ 	.word	0x00000000


	//----- nvinfo : EIATTR_MIN_STACK_SIZE
	.align		4
.L_67:
        /*0150*/ 	.byte	0x04, 0x12
        /*0152*/ 	.short	(.L_69 - .L_68)
	.align		4
.L_68:
        /*0154*/ 	.word	index@(_Z17crossover_uniformPyS_i)
        /*0158*/ 	.word	0x00000000


	//----- nvinfo : EIATTR_MIN_STACK_SIZE
	.align		4
.L_69:
        /*015c*/ 	.byte	0x04, 0x12
        /*015e*/ 	.short	(.L_71 - .L_70)
	.align		4
.L_70:
        /*0160*/ 	.word	index@(_Z15crossover_fixedPyS_PiS0_i)
        /*0164*/ 	.word	0x00000000


	//----- nvinfo : EIATTR_MIN_STACK_SIZE
	.align		4
.L_71:
        /*0168*/ 	.byte	0x04, 0x12
        /*016a*/ 	.short	(.L_73 - .L_72)
	.align		4
.L_72:
        /*016c*/ 	.word	index@(_Z8mutationPyPfPibbii)
        /*0170*/ 	.word	0x00000000


	//----- nvinfo : EIATTR_MIN_STACK_SIZE
	.align		4
.L_73:
        /*0174*/ 	.byte	0x04, 0x12
        /*0176*/ 	.short	(.L_75 - .L_74)
	.align		4
.L_74:
        /*0178*/ 	.word	index@(_Z10evaluationPyPji)
        /*017c*/ 	.word	0x00000000


	//----- nvinfo : EIATTR_MIN_STACK_SIZE
	.align		4
.L_75:
        /*0180*/ 	.byte	0x04, 0x12
        /*0182*/ 	.short	(.L_77 - .L_76)
	.align		4
.L_76:
        /*0184*/ 	.word	index@(_Z21random_casting_parentP17curandStateXORWOWPyi)
        /*0188*/ 	.word	0x00000000


	//----- nvinfo : EIATTR_MIN_STACK_SIZE
	.align		4
.L_77:
        /*018c*/ 	.byte	0x04, 0x12
        /*018e*/ 	.short	(.L_79 - .L_78)
	.align		4
.L_78:
        /*0190*/ 	.word	index@(_Z20random_casting_floatP17curandStateXORWOWPfii)
        /*0194*/ 	.word	0x00000000


	//----- nvinfo : EIATTR_MIN_STACK_SIZE
	.align		4
.L_79:
        /*0198*/ 	.byte	0x04, 0x12
        /*019a*/ 	.short	(.L_81 - .L_80)
	.align		4
.L_80:
        /*019c*/ 	.word	index@(_Z18random_casting_intP17curandStateXORWOWPiii)
        /*01a0*/ 	.word	0x00000000


	//----- nvinfo : EIATTR_MIN_STACK_SIZE
	.align		4
.L_81:
        /*01a4*/ 	.byte	0x04, 0x12
        /*01a6*/ 	.short	(.L_83 - .L_82)
	.align		4
.L_82:
        /*01a8*/ 	.word	index@(_Z4initP17curandStateXORWOWi)
        /*01ac*/ 	.word	0x00000000
.L_83:


//--------------------- .nv.compat                --------------------------
	.section	.nv.compat,"",@"SHT_CUDA_COMPAT_INFO"
	.align	4
        /*0000*/ 	.byte	0x02, 0x09, 0x00, 0x00, 0x02, 0x02, 0x01, 0x00, 0x02, 0x05, 0x05, 0x00, 0x03, 0x07, 0x01, 0x01
        /*0010*/ 	.byte	0x02, 0x03, 0x00, 0x00, 0x02, 0x06, 0x01, 0x00, 0x04, 0x0b, 0x08, 0x00, 0x01, 0x00, 0x00, 0x00
        /*0020*/ 	.byte	0x00, 0x00, 0x00, 0x00


//--------------------- .nv.info._Z9migrationPyi  --------------------------
	.section	.nv.info._Z9migrationPyi,"",@"SHT_CUDA_INFO"
	.sectionflags	@""
	.align	4


	//----- nvinfo : EIATTR_CUDA_API_VERSION
	.align		4
        /*0000*/ 	.byte	0x04, 0x37
        /*0002*/ 	.short	(.L_85 - .L_84)
.L_84:
        /*0004*/ 	.word	0x00000082


	//----- nvinfo : EIATTR_KPARAM_INFO
	.align		4
.L_85:
        /*0008*/ 	.byte	0x04, 0x17
        /*000a*/ 	.short	(.L_87 - .L_86)
.L_86:
        /*000c*/ 	.word	0x00000000
        /*0010*/ 	.short	0x0001
        /*0012*/ 	.short	0x0008
        /*0014*/ 	.byte	0x00, 0xf0, 0x11, 0x00


	//----- nvinfo : EIATTR_KPARAM_INFO
	.align		4
.L_87:
        /*0018*/ 	.byte	0x04, 0x17
        /*001a*/ 	.short	(.L_89 - .L_88)
.L_88:
        /*001c*/ 	.word	0x00000000
        /*0020*/ 	.short	0x0000
        /*0022*/ 	.short	0x0000
        /*0024*/ 	.byte	0x00, 0xf5, 0x21, 0x00


	//----- nvinfo : EIATTR_SPARSE_MMA_MASK
	.align		4
.L_89:
        /*0028*/ 	.byte	0x03, 0x50
        /*002a*/ 	.short	0x0000


	//----- nvinfo : EIATTR_MAXREG_COUNT
	.align		4
        /*002c*/ 	.byte	0x03, 0x1b
        /*002e*/ 	.short	0x00ff


	//----- nvinfo : EIATTR_MERCURY_ISA_VERSION
	.align		4
        /*0030*/ 	.byte	0x03, 0x5f
        /*0032*/ 	.short	0x0101


	//----- nvinfo : EIATTR_VRC_CTA_INIT_COUNT
	.align		4
        /*0034*/ 	.byte	0x02, 0x4a
	.zero		1
	.zero		1


	//----- nvinfo : EIATTR_EXIT_INSTR_OFFSETS
	.align		4
        /*0038*/ 	.byte	0x04, 0x1c
        /*003a*/ 	.short	(.L_91 - .L_90)


	//   ....[0]....
.L_90:
        /*003c*/ 	.word	0x00000070


	//   ....[1]....
        /*0040*/ 	.word	0x00000150


	//----- nvinfo : EIATTR_CBANK_PARAM_SIZE
	.align		4
.L_91:
        /*0044*/ 	.byte	0x03, 0x19
        /*0046*/ 	.short	0x000c


	//----- nvinfo : EIATTR_PARAM_CBANK
	.align		4
        /*0048*/ 	.byte	0x04, 0x0a
        /*004a*/ 	.short	(.L_93 - .L_92)
	.align		4
.L_92:
        /*004c*/ 	.word	index@(.nv.constant0._Z9migrationPyi)
        /*0050*/ 	.short	0x0380
        /*0052*/ 	.short	0x000c


	//----- nvinfo : EIATTR_SW_WAR
	.align		4
.L_93:
        /*0054*/ 	.byte	0x04, 0x36
        /*0056*/ 	.short	(.L_95 - .L_94)
.L_94:
        /*0058*/ 	.word	0x00000008
.L_95:


//--------------------- .nv.info._Z15internalReOrderPyPji --------------------------
	.section	.nv.info._Z15internalReOrderPyPji,"",@"SHT_CUDA_INFO"
	.sectionflags	@""
	.align	4


	//----- nvinfo : EIATTR_CUDA_API_VERSION
	.align		4
        /*0000*/ 	.byte	0x04, 0x37
        /*0002*/ 	.short	(.L_97 - .L_96)
.L_96:
        /*0004*/ 	.word	0x00000082


	//----- nvinfo : EIATTR_KPARAM_INFO
	.align		4
.L_97:
        /*0008*/ 	.byte	0x04, 0x17
        /*000a*/ 	.short	(.L_99 - .L_98)
.L_98:
        /*000c*/ 	.word	0x00000000
        /*0010*/ 	.short	0x0002
        /*0012*/ 	.short	0x0010
        /*0014*/ 	.byte	0x00, 0xf0, 0x11, 0x00


	//----- nvinfo : EIATTR_KPARAM_INFO
	.align		4
.L_99:
        /*0018*/ 	.byte	0x04, 0x17
        /*001a*/ 	.short	(.L_101 - .L_100)
.L_100:
        /*001c*/ 	.word	0x00000000
        /*0020*/ 	.short	0x0001
        /*0022*/ 	.short	0x0008
        /*0024*/ 	.byte	0x00, 0xf5, 0x21, 0x00


	//----- nvinfo : EIATTR_KPARAM_INFO
	.align		4
.L_101:
        /*0028*/ 	.byte	0x04, 0x17
        /*002a*/ 	.short	(.L_103 - .L_102)
.L_102:
        /*002c*/ 	.word	0x00000000
        /*0030*/ 	.short	0x0000
        /*0032*/ 	.short	0x0000
        /*0034*/ 	.byte	0x00, 0xf5, 0x21, 0x00


	//----- nvinfo : EIATTR_SPARSE_MMA_MASK
	.align		4
.L_103:
        /*0038*/ 	.byte	0x03, 0x50
        /*003a*/ 	.short	0x0000


	//----- nvinfo : EIATTR_MAXREG_COUNT
	.align		4
        /*003c*/ 	.byte	0x03, 0x1b
        /*003e*/ 	.short	0x00ff


	//----- nvinfo : EIATTR_MERCURY_ISA_VERSION
	.align		4
        /*0040*/ 	.byte	0x03, 0x5f
        /*0042*/ 	.short	0x0101


	//----- nvinfo : EIATTR_VRC_CTA_INIT_COUNT
	.align		4
        /*0044*/ 	.byte	0x02, 0x4a
	.zero		1
	.zero		1


	//----- nvinfo : EIATTR_EXIT_INSTR_OFFSETS
	.align		4
        /*0048*/ 	.byte	0x04, 0x1c
        /*004a*/ 	.short	(.L_105 - .L_104)


	//   ....[0]....
.L_104:
        /*004c*/ 	.word	0x00000070


	//   ....[1]....
        /*0050*/ 	.word	0x00001120


	//----- nvinfo : EIATTR_CBANK_PARAM_SIZE
	.align		4
.L_105:
        /*0054*/ 	.byte	0x03, 0x19
        /*0056*/ 	.short	0x0014


	//----- nvinfo : EIATTR_PARAM_CBANK
	.align		4
        /*0058*/ 	.byte	0x04, 0x0a
        /*005a*/ 	.short	(.L_107 - .L_106)
	.align		4
.L_106:
        /*005c*/ 	.word	index@(.nv.constant0._Z15internalReOrderPyPji)
        /*0060*/ 	.short	0x0380
        /*0062*/ 	.short	0x0014


	//----- nvinfo : EIATTR_SW_WAR
	.align		4
.L_107:
        /*0064*/ 	.byte	0x04, 0x36
        /*0066*/ 	.short	(.L_109 - .L_108)
.L_108:
        /*0068*/ 	.word	0x00000008
.L_109:


//--------------------- .nv.info._Z15selection_wheelPyPjS_Pfi --------------------------
	.section	.nv.info._Z15selection_wheelPyPjS_Pfi,"",@"SHT_CUDA_INFO"
	.sectionflags	@""
	.align	4


	//----- nvinfo : EIATTR_CUDA_API_VERSION
	.align		4
        /*0000*/ 	.byte	0x04, 0x37
        /*0002*/ 	.short	(.L_111 - .L_110)
.L_110:
        /*0004*/ 	.word	0x00000082


	//----- nvinfo : EIATTR_KPARAM_INFO
	.align		4
.L_111:
        /*0008*/ 	.byte	0x04, 0x17
        /*000a*/ 	.short	(.L_113 - .L_112)
.L_112:
        /*000c*/ 	.word	0x00000000
        /*0010*/ 	.short	0x0004
        /*0012*/ 	.short	0x0020
        /*0014*/ 	.byte	0x00, 0xf0, 0x11, 0x00


	//----- nvinfo : EIATTR_KPARAM_INFO
	.align		4
.L_113:
        /*0018*/ 	.byte	0x04, 0x17
        /*001a*/ 	.short	(.L_115 - .L_114)
.L_114:
        /*001c*/ 	.word	0x00000000
        /*0020*/ 	.short	0x0003
        /*0022*/ 	.short	0x0018
        /*0024*/ 	.byte	0x00, 0xf5, 0x21, 0x00


	//----- nvinfo : EIATTR_KPARAM_INFO
	.align		4
.L_115:
        /*0028*/ 	.byte	0x04, 0x17
        /*002a*/ 	.short	(.L_117 - .L_116)
.L_116:
        /*002c*/ 	.word	0x00000000
        /*0030*/ 	.short	0x0002
        /*0032*/ 	.short	0x0010
        /*0034*/ 	.byte	0x00, 0xf5, 0x21, 0x00


	//----- nvinfo : EIATTR_KPARAM_INFO
	.align		4
.L_117:
        /*0038*/ 	.byte	0x04, 0x17
        /*003a*/ 	.short	(.L_119 - .L_118)
.L_118:
        /*003c*/ 	.word	0x00000000
        /*0040*/ 	.short	0x0001
        /*0042*/ 	.short	0x0008
        /*0044*/ 	.byte	0x00, 0xf5, 0x21, 0x00


	//----- nvinfo : EIATTR_KPARAM_INFO
	.align		4
.L_119:
        /*0048*/ 	.byte	0x04, 0x17
        /*004a*/ 	.short	(.L_121 - .L_120)
.L_120:
        /*004c*/ 	.word	0x00000000
        /*0050*/ 	.short	0x0000
        /*0052*/ 	.short	0x0000
        /*0054*/ 	.byte	0x00, 0xf5, 0x21, 0x00


	//----- nvinfo : EIATTR_SPARSE_MMA_MASK
	.align		4
.L_121:
        /*0058*/ 	.byte	0x03, 0x50
        /*005a*/ 	.short	0x0000


	//----- nvinfo : EIATTR_MAXREG_COUNT
	.align		4
        /*005c*/ 	.byte	0x03, 0x1b
        /*005e*/ 	.short	0x00ff


	//----- nvinfo : EIATTR_MERCURY_ISA_VERSION
	.align		4
        /*0060*/ 	.byte	0x03, 0x5f
        /*0062*/ 	.short	0x0101


	//----- nvinfo : EIATTR_VRC_CTA_INIT_COUNT
	.align		4
        /*0064*/ 	.byte	0x02, 0x4a
	.zero		1
	.zero		1


	//----- nvinfo : EIATTR_EXIT_INSTR_OFFSETS
	.align		4
        /*0068*/ 	.byte	0x04, 0x1c
        /*006a*/ 	.short	(.L_123 - .L_122)


	//   ....[0]....
.L_122:
        /*006c*/ 	.word	0x00000070


	//   ....[1]....
        /*0070*/ 	.word	0x000025b0


	//   ....[2]....
        /*0074*/ 	.word	0x00002640


	//----- nvinfo : EIATTR_CRS_STACK_SIZE
	.align		4
.L_123:
        /*0078*/ 	.byte	0x04, 0x1e
        /*007a*/ 	.short	(.L_125 - .L_124)
.L_124:
        /*007c*/ 	.word	0x00000000


	//----- nvinfo : EIATTR_CBANK_PARAM_SIZE
	.align		4
.L_125:
        /*0080*/ 	.byte	0x03, 0x19
        /*0082*/ 	.short	0x0024


	//----- nvinfo : EIATTR_PARAM_CBANK
	.align		4
        /*0084*/ 	.byte	0x04, 0x0a
        /*0086*/ 	.short	(.L_127 - .L_126)
	.align		4
.L_126:
        /*0088*/ 	.word	index@(.nv.constant0._Z15selection_wheelPyPjS_Pfi)
        /*008c*/ 	.short	0x0380
        /*008e*/ 	.short	0x0024


	//----- nvinfo : EIATTR_SW_WAR
	.align		4
.L_127:
        /*0090*/ 	.byte	0x04, 0x36
        /*0092*/ 	.short	(.L_129 - .L_128)
.L_128:
        /*0094*/ 	.word	0x00000008
.L_129:


//--------------------- .nv.info._Z17selection_elitismPyPjS_i --------------------------
	.section	.nv.info._Z17selection_elitismPyPjS_i,"",@"SHT_CUDA_INFO"
	.sectionflags	@""
	.align	4


	//----- nvinfo : EIATTR_CUDA_API_VERSION
	.align		4
        /*0000*/ 	.byte	0x04, 0x37
        /*0002*/ 	.short	(.L_131 - .L_130)
.L_130:
        /*0004*/ 	.word	0x00000082


	//----- nvinfo : EIATTR_KPARAM_INFO
	.align		4
.L_131:
        /*0008*/ 	.byte	0x04, 0x17
        /*000a*/ 	.short	(.L_133 - .L_132)
.L_132:
        /*000c*/ 	.word	0x00000000
        /*0010*/ 	.short	0x0003
        /*0012*/ 	.short	0x0018
        /*0014*/ 	.byte	0x00, 0xf0, 0x11, 0x00


	//----- nvinfo : EIATTR_KPARAM_INFO
	.align		4
.L_133:
        /*0018*/ 	.byte	0x04, 0x17
        /*001a*/ 	.short	(.L_135 - .L_134)
.L_134:
        /*001c*/ 	.word	0x00000000
        /*0020*/ 	.short	0x0002
        /*0022*/ 	.short	0x0010
        /*0024*/ 	.byte	0x00, 0xf5, 0x21, 0x00


	//----- nvinfo : EIATTR_KPARAM_INFO
	.align		4
.L_135:
        /*0028*/ 	.byte	0x04, 0x17
        /*002a*/ 	.short	(.L_137 - .L_136)
.L_136:
        /*002c*/ 	.word	0x00000000
        /*0030*/ 	.short	0x0001
        /*0032*/ 	.short	0x0008
        /*0034*/ 	.byte	0x00, 0xf5, 0x21, 0x00


	//----- nvinfo : EIATTR_KPARAM_INFO
	.align		4
.L_137:
        /*0038*/ 	.byte	0x04, 0x17
        /*003a*/ 	.short	(.L_139 - .L_138)
.L_138:
        /*003c*/ 	.word	0x00000000
        /*0040*/ 	.short	0x0000
        /*0042*/ 	.short	0x0000
        /*0044*/ 	.byte	0x00, 0xf5, 0x21, 0x00


	//----- nvinfo : EIATTR_SPARSE_MMA_MASK
	.align		4
.L_139:
        /*0048*/ 	.byte	0x03, 0x50
        /*004a*/ 	.short	0x0000


	//----- nvinfo : EIATTR_MAXREG_COUNT
	.align		4
        /*004c*/ 	.byte	0x03, 0x1b
        /*004e*/ 	.short	0x00ff


	//----- nvinfo : EIATTR_MERCURY_ISA_VERSION
	.align		4
        /*0050*/ 	.byte	0x03, 0x5f
        /*0052*/ 	.short	0x0101


	//----- nvinfo : EIATTR_VRC_CTA_INIT_COUNT
	.align		4
        /*0054*/ 	.byte	0x02, 0x4a
	.zero		1
	.zero		1


	//----- nvinfo : EIATTR_EXIT_INSTR_OFFSETS
	.align		4
        /*0058*/ 	.byte	0x04, 0x1c
        /*005a*/ 	.short	(.L_141 - .L_140)


	//   ....[0]....
.L_140:
        /*005c*/ 	.word	0x00000070


	//   ....[1]....
        /*0060*/ 	.word	0x00000900


	//----- nvinfo : EIATTR_CBANK_PARAM_SIZE
	.align		4
.L_141:
        /*0064*/ 	.byte	0x03, 0x19
        /*0066*/ 	.short	0x001c


	//----- nvinfo : EIATTR_PARAM_CBANK
	.align		4
        /*0068*/ 	.byte	0x04, 0x0a
        /*006a*/ 	.short	(.L_143 - .L_142)
	.align		4
.L_142:
        /*006c*/ 	.word	index@(.nv.constant0._Z17selection_elitismPyPjS_i)
        /*0070*/ 	.short	0x0380
        /*0072*/ 	.short	0x001c


	//----- nvinfo : EIATTR_SW_WAR
	.align		4
.L_143:
        /*0074*/ 	.byte	0x04, 0x36
        /*0076*/ 	.short	(.L_145 - .L_144)
.L_144:
        /*0078*/ 	.word	0x00000008
.L_145:


//--------------------- .nv.info._Z17crossover_uniformPyS_i --------------------------
	.section	.nv.info._Z17crossover_uniformPyS_i,"",@"SHT_CUDA_INFO"
	.sectionflags	@""
	.align	4


	//----- nvinfo : EIATTR_CUDA_API_VERSION
	.align		4
        /*0000*/ 	.byte	0x04, 0x37
        /*0002*/ 	.short	(.L_147 - .L_146)
.L_146:
        /*0004*/ 	.word	0x00000082


	//----- nvinfo : EIATTR_KPARAM_INFO
	.align		4
.L_147:
        /*0008*/ 	.byte	0x04, 0x17
        /*000a*/ 	.short	(.L_149 - .L_148)
.L_148:
        /*000c*/ 	.word	0x00000000
        /*0010*/ 	.short	0x0002
        /*0012*/ 	.short	0x0010
        /*0014*/ 	.byte	0x00, 0xf0, 0x11, 0x00


	//----- nvinfo : EIATTR_KPARAM_INFO
	.align		4
.L_149:
        /*0018*/ 	.byte	0x04, 0x17
        /*001a*/ 	.short	(.L_151 - .L_150)
.L_150:
        /*001c*/ 	.word	0x00000000
        /*0020*/ 	.short	0x0001
        /*0022*/ 	.short	0x0008
        /*0024*/ 	.byte	0x00, 0xf5, 0x21, 0x00


	//----- nvinfo : EIATTR_KPARAM_INFO
	.align		4
.L_151:
        /*0028*/ 	.byte	0x04, 0x17
        /*002a*/ 	.short	(.L_153 - .L_152)
.L_152:
        /*002c*/ 	.word	0x00000000
        /*0030*/ 	.short	0x0000
        /*0032*/ 	.short	0x0000
        /*0034*/ 	.byte	0x00, 0xf5, 0x21, 0x00


	//----- nvinfo : EIATTR_SPARSE_MMA_MASK
	.align		4
.L_153:
        /*0038*/ 	.byte	0x03, 0x50
        /*003a*/ 	.short	0x0000


	//----- nvinfo : EIATTR_MAXREG_COUNT
	.align		4
        /*003c*/ 	.byte	0x03, 0x1b
        /*003e*/ 	.short	0x00ff


	//----- nvinfo : EIATTR_MERCURY_ISA_VERSION
	.align		4
        /*0040*/ 	.byte	0x03, 0x5f
        /*0042*/ 	.short	0x0101


	//----- nvinfo : EIATTR_VRC_CTA_INIT_COUNT
	.align		4
        /*0044*/ 	.byte	0x02, 0x4a
	.zero		1
	.zero		1


	//----- nvinfo : EIATTR_EXIT_INSTR_OFFSETS
	.align		4
        /*0048*/ 	.byte	0x04, 0x1c
        /*004a*/ 	.short	(.L_155 - .L_154)


	//   ....[0]....
.L_154:
        /*004c*/ 	.word	0x00000090


	//   ....[1]....
        /*0050*/ 	.word	0x00000790


	//   ....[2]....
        /*0054*/ 	.word	0x00000960


	//----- nvinfo : EIATTR_CRS_STACK_SIZE
	.align		4
.L_155:
        /*0058*/ 	.byte	0x04, 0x1e
        /*005a*/ 	.short	(.L_157 - .L_156)
.L_156:
        /*005c*/ 	.word	0x00000000


	//----- nvinfo : EIATTR_CBANK_PARAM_SIZE
	.align		4
.L_157:
        /*0060*/ 	.byte	0x03, 0x19
        /*0062*/ 	.short	0x0014


	//----- nvinfo : EIATTR_PARAM_CBANK
	.align		4
        /*0064*/ 	.byte	0x04, 0x0a
        /*0066*/ 	.short	(.L_159 - .L_158)
	.align		4
.L_158:
        /*0068*/ 	.word	index@(.nv.constant0._Z17crossover_uniformPyS_i)
        /*006c*/ 	.short	0x0380
        /*006e*/ 	.short	0x0014


	//----- nvinfo : EIATTR_SW_WAR
	.align		4
.L_159:
        /*0070*/ 	.byte	0x04, 0x36
        /*0072*/ 	.short	(.L_161 - .L_160)
.L_160:
        /*0074*/ 	.word	0x00000008
.L_161:


//--------------------- .nv.info._Z15crossover_fixedPyS_PiS0_i --------------------------
	.section	.nv.info._Z15crossover_fixedPyS_PiS0_i,"",@"SHT_CUDA_INFO"
	.sectionflags	@""
	.align	4


	//----- nvinfo : EIATTR_CUDA_API_VERSION
	.align		4
        /*0000*/ 	.byte	0x04, 0x37
        /*0002*/ 	.short	(.L_163 - .L_162)
.L_162:
        /*0004*/ 	.word	0x00000082


	//----- nvinfo : EIATTR_KPARAM_INFO
	.align		4
.L_163:
        /*0008*/ 	.byte	0x04, 0x17
        /*000a*/ 	.short	(.L_165 - .L_164)
.L_164:
        /*000c*/ 	.word	0x00000000
        /*0010*/ 	.short	0x0004
        /*0012*/ 	.short	0x0020
        /*0014*/ 	.byte	0x00, 0xf0, 0x11, 0x00


	//----- nvinfo : EIATTR_KPARAM_INFO
	.align		4
.L_165:
        /*0018*/ 	.byte	0x04, 0x17
        /*001a*/ 	.short	(.L_167 - .L_166)
.L_166:
        /*001c*/ 	.word	0x00000000
        /*0020*/ 	.short	0x0003
        /*0022*/ 	.short	0x0018
        /*0024*/ 	.byte	0x00, 0xf5, 0x21, 0x00


	//----- nvinfo : EIATTR_KPARAM_INFO
	.align		4
.L_167:
        /*0028*/ 	.byte	0x04, 0x17
        /*002a*/ 	.short	(.L_169 - .L_168)
.L_168:
        /*002c*/ 	.word	0x00000000
        /*0030*/ 	.short	0x0002
        /*0032*/ 	.short	0x0010
        /*0034*/ 	.byte	0x00, 0xf5, 0x21, 0x00


	//----- nvinfo : EIATTR_KPARAM_INFO
	.align		4
.L_169:
        /*0038*/ 	.byte	0x04, 0x17
        /*003a*/ 	.short	(.L_171 - .L_170)
.L_170:
        /*003c*/ 	.word	0x00000000
        /*0040*/ 	.short	0x0001
        /*0042*/ 	.short	0x0008
        /*0044*/ 	.byte	0x00, 0xf5, 0x21, 0x00


	//----- nvinfo : EIATTR_KPARAM_INFO
	.align		4
.L_171:
        /*0048*/ 	.byte	0x04, 0x17
        /*004a*/ 	.short	(.L_173 - .L_172)
.L_172:
        /*004c*/ 	.word	0x00000000
        /*0050*/ 	.short	0x0000
        /*0052*/ 	.short	0x0000
        /*0054*/ 	.byte	0x00, 0xf5, 0x21, 0x00


	//----- nvinfo : EIATTR_SPARSE_MMA_MASK
	.align		4
.L_173:
        /*0058*/ 	.byte	0x03, 0x50
        /*005a*/ 	.short	0x0000


	//----- nvinfo : EIATTR_MAXREG_COUNT
	.align		4
        /*005c*/ 	.byte	0x03, 0x1b
        /*005e*/ 	.short	0x00ff


	//----- nvinfo : EIATTR_MERCURY_ISA_VERSION
	.align		4
        /*0060*/ 	.byte	0x03, 0x5f
        /*0062*/ 	.short	0x0101


	//----- nvinfo : EIATTR_VRC_CTA_INIT_COUNT
	.align		4
        /*0064*/ 	.byte	0x02, 0x4a
	.zero		1
	.zero		1


	//----- nvinfo : EIATTR_EXIT_INSTR_OFFSETS
	.align		4
        /*0068*/ 	.byte	0x04, 0x1c
        /*006a*/ 	.short	(.L_175 - .L_174)


	//   ....[0]....
.L_174:
        /*006c*/ 	.word	0x00000070


	//   ....[1]....
        /*0070*/ 	.word	0x00000110


	//   ....[2]....
        /*0074*/ 	.word	0x00000310


	//----- nvinfo : EIATTR_CRS_STACK_SIZE
	.align		4
.L_175:
        /*0078*/ 	.byte	0x04, 0x1e
        /*007a*/ 	.short	(.L_177 - .L_176)
.L_176:
        /*007c*/ 	.word	0x00000000


	//----- nvinfo : EIATTR_CBANK_PARAM_SIZE
	.align		4
.L_177:
        /*0080*/ 	.byte	0x03, 0x19
        /*0082*/ 	.short	0x0024


	//----- nvinfo : EIATTR_PARAM_CBANK
	.align		4
        /*0084*/ 	.byte	0x04, 0x0a
        /*0086*/ 	.short	(.L_179 - .L_178)
	.align		4
.L_178:
        /*0088*/ 	.word	index@(.nv.constant0._Z15crossover_fixedPyS_PiS0_i)
        /*008c*/ 	.short	0x0380
        /*008e*/ 	.short	0x0024


	//----- nvinfo : EIATTR_SW_WAR
	.align		4
.L_179:
        /*0090*/ 	.byte	0x04, 0x36
        /*0092*/ 	.short	(.L_181 - .L_180)
.L_180:
        /*0094*/ 	.word	0x00000008
.L_181:


//--------------------- .nv.info._Z8mutationPyPfPibbii --------------------------
	.section	.nv.info._Z8mutationPyPfPibbii,"",@"SHT_CUDA_INFO"
	.sectionflags	@""
	.align	4


	//----- nvinfo : EIATTR_CUDA_API_VERSION
	.align		4
        /*0000*/ 	.byte	0x04, 0x37
        /*0002*/ 	.short	(.L_183 - .L_182)
.L_182:
        /*0004*/ 	.word	0x00000082


	//----- nvinfo : EIATTR_KPARAM_INFO
	.align		4
.L_183:
        /*0008*/ 	.byte	0x04, 0x17
        /*000a*/ 	.short	(.L_185 - .L_184)
.L_184:
        /*000c*/ 	.word	0x00000000
        /*0010*/ 	.short	0x0006
        /*0012*/ 	.short	0x0020
        /*0014*/ 	.byte	0x00, 0xf0, 0x11, 0x00


	//----- nvinfo : EIATTR_KPARAM_INFO
	.align		4
.L_185:
        /*0018*/ 	.byte	0x04, 0x17
        /*001a*/ 	.short	(.L_187 - .L_186)
.L_186:
        /*001c*/ 	.word	0x00000000
        /*0020*/ 	.short	0x0005
        /*0022*/ 	.short	0x001c
        /*0024*/ 	.byte	0x00, 0xf0, 0x11, 0x00


	//----- nvinfo : EIATTR_KPARAM_INFO
	.align		4
.L_187:
        /*0028*/ 	.byte	0x04, 0x17
        /*002a*/ 	.short	(.L_189 - .L_188)
.L_188:
        /*002c*/ 	.word	0x00000000
        /*0030*/ 	.short	0x0004
        /*0032*/ 	.short	0x0019
        /*0034*/ 	.byte	0x00, 0xf0, 0x05, 0x00


	//----- nvinfo : EIATTR_KPARAM_INFO
	.align		4
.L_189:
        /*0038*/ 	.byte	0x04, 0x17
        /*003a*/ 	.short	(.L_191 - .L_190)
.L_190:
        /*003c*/ 	.word	0x00000000
        /*0040*/ 	.short	0x0003
        /*0042*/ 	.short	0x0018
        /*0044*/ 	.byte	0x00, 0xf0, 0x05, 0x00


	//----- nvinfo : EIATTR_KPARAM_INFO
	.align		4
.L_191:
        /*0048*/ 	.byte	0x04, 0x17
        /*004a*/ 	.short	(.L_193 - .L_192)
.L_192:
        /*004c*/ 	.word	0x00000000
        /*0050*/ 	.short	0x0002
        /*0052*/ 	.short	0x0010
        /*0054*/ 	.byte	0x00, 0xf5, 0x21, 0x00


	//----- nvinfo : EIATTR_KPARAM_INFO
	.align		4
.L_193:
        /*0058*/ 	.byte	0x04, 0x17
        /*005a*/ 	.short	(.L_195 - .L_194)
.L_194:
        /*005c*/ 	.word	0x00000000
        /*0060*/ 	.short	0x0001
        /*0062*/ 	.short	0x0008
        /*0064*/ 	.byte	0x00, 0xf5, 0x21, 0x00


	//----- nvinfo : EIATTR_KPARAM_INFO
	.align		4
.L_195:
        /*0068*/ 	.byte	0x04, 0x17
        /*006a*/ 	.short	(.L_197 - .L_196)
.L_196:
        /*006c*/ 	.word	0x00000000
        /*0070*/ 	.short	0x0000
        /*0072*/ 	.short	0x0000
        /*0074*/ 	.byte	0x00, 0xf5, 0x21, 0x00


	//----- nvinfo : EIATTR_SPARSE_MMA_MASK
	.align		4
.L_197:
        /*0078*/ 	.byte	0x03, 0x50
        /*007a*/ 	.short	0x0000


	//----- nvinfo : EIATTR_MAXREG_COUNT
	.align		4
        /*007c*/ 	.byte	0x03, 0x1b
        /*007e*/ 	.short	0x00ff


	//----- nvinfo : EIATTR_MERCURY_ISA_VERSION
	.align		4
        /*0080*/ 	.byte	0x03, 0x5f
        /*0082*/ 	.short	0x0101


	//----- nvinfo : EIATTR_VRC_CTA_INIT_COUNT
	.align		4
        /*0084*/ 	.byte	0x02, 0x4a
	.zero		1
	.zero		1


	//----- nvinfo : EIATTR_EXIT_INSTR_OFFSETS
	.align		4
        /*0088*/ 	.byte	0x04, 0x1c
        /*008a*/ 	.short	(.L_199 - .L_198)


	//   ....[0]....
.L_198:
        /*008c*/ 	.word	0x00000070


	//   ....[1]....
        /*0090*/ 	.word	0x000000c0


	//   ....[2]....
        /*0094*/ 	.word	0x00000160


	//   ....[3]....
        /*0098*/ 	.word	0x00000250


	//   ....[4]....
        /*009c*/ 	.word	0x00000290


	//   ....[5]....
        /*00a0*/ 	.word	0x000003f0


	//   ....[6]....
        /*00a4*/ 	.word	0x000004e0


	//   ....[7]....
        /*00a8*/ 	.word	0x00000520


	//----- nvinfo : EIATTR_CBANK_PARAM_SIZE
	.align		4
.L_199:
        /*00ac*/ 	.byte	0x03, 0x19
        /*00ae*/ 	.short	0x0024


	//----- nvinfo : EIATTR_PARAM_CBANK
	.align		4
        /*00b0*/ 	.byte	0x04, 0x0a
        /*00b2*/ 	.short	(.L_201 - .L_200)
	.align		4
.L_200:
        /*00b4*/ 	.word	index@(.nv.constant0._Z8mutationPyPfPibbii)
        /*00b8*/ 	.short	0x0380
        /*00ba*/ 	.short	0x0024


	//----- nvinfo : EIATTR_SW_WAR
	.align		4
.L_201:
        /*00bc*/ 	.byte	0x04, 0x36
        /*00be*/ 	.short	(.L_203 - .L_202)
.L_202:
        /*00c0*/ 	.word	0x00000008
.L_203:


//--------------------- .nv.info._Z10evaluationPyPji --------------------------
	.section	.nv.info._Z10evaluationPyPji,"",@"SHT_CUDA_INFO"
	.sectionflags	@""
	.align	4


	//----- nvinfo : EIATTR_CUDA_API_VERSION
	.align		4
        /*0000*/ 	.byte	0x04, 0x37
        /*0002*/ 	.short	(.L_205 - .L_204)
.L_204:
        /*0004*/ 	.word	0x00000082


	//----- nvinfo : EIATTR_KPARAM_INFO
	.align		4
.L_205:
        /*0008*/ 	.byte	0x04, 0x17
        /*000a*/ 	.short	(.L_207 - .L_206)
.L_206:
        /*000c*/ 	.word	0x00000000
        /*0010*/ 	.short	0x0002
        /*0012*/ 	.short	0x0010
        /*0014*/ 	.byte	0x00, 0xf0, 0x11, 0x00


	//----- nvinfo : EIATTR_KPARAM_INFO
	.align		4
.L_207:
        /*0018*/ 	.byte	0x04, 0x17
        /*001a*/ 	.short	(.L_209 - .L_208)
.L_208:
        /*001c*/ 	.word	0x00000000
        /*0020*/ 	.short	0x0001
        /*0022*/ 	.short	0x0008
        /*0024*/ 	.byte	0x00, 0xf5, 0x21, 0x00


	//----- nvinfo : EIATTR_KPARAM_INFO
	.align		4
.L_209:
        /*0028*/ 	.byte	0x04, 0x17
        /*002a*/ 	.short	(.L_211 - .L_210)
.L_210:
        /*002c*/ 	.word	0x00000000
        /*0030*/ 	.short	0x0000
        /*0032*/ 	.short	0x0000
        /*0034*/ 	.byte	0x00, 0xf5, 0x21, 0x00


	//----- nvinfo : EIATTR_SPARSE_MMA_MASK
	.align		4
.L_211:
        /*0038*/ 	.byte	0x03, 0x50
        /*003a*/ 	.short	0x0000


	//----- nvinfo : EIATTR_MAXREG_COUNT
	.align		4
        /*003c*/ 	.byte	0x03, 0x1b
        /*003e*/ 	.short	0x00ff


	//----- nvinfo : EIATTR_MERCURY_ISA_VERSION
	.align		4
        /*0040*/ 	.byte	0x03, 0x5f
        /*0042*/ 	.short	0x0101


	//----- nvinfo : EIATTR_VRC_CTA_INIT_COUNT
	.align		4
        /*0044*/ 	.byte	0x02, 0x4a
	.zero		1
	.zero		1


	//----- nvinfo : EIATTR_EXIT_INSTR_OFFSETS
	.align		4
        /*0048*/ 	.byte	0x04, 0x1c
        /*004a*/ 	.short	(.L_213 - .L_212)


	//   ....[0]....
.L_212:
        /*004c*/ 	.word	0x00000070


	//   ....[1]....
        /*0050*/ 	.word	0x00000610


	//----- nvinfo : EIATTR_CRS_STACK_SIZE
	.align		4
.L_213:
        /*0054*/ 	.byte	0x04, 0x1e
        /*0056*/ 	.short	(.L_215 - .L_214)
.L_214:
        /*0058*/ 	.word	0x00000000


	//----- nvinfo : EIATTR_CBANK_PARAM_SIZE
	.align		4
.L_215:
        /*005c*/ 	.byte	0x03, 0x19
        /*005e*/ 	.short	0x0014


	//----- nvinfo : EIATTR_PARAM_CBANK
	.align		4
        /*0060*/ 	.byte	0x04, 0x0a
        /*0062*/ 	.short	(.L_217 - .L_216)
	.align		4
.L_216:
        /*0064*/ 	.word	index@(.nv.constant0._Z10evaluationPyPji)
        /*0068*/ 	.short	0x0380
        /*006a*/ 	.short	0x0014


	//----- nvinfo : EIATTR_SW_WAR
	.align		4
.L_217:
        /*006c*/ 	.byte	0x04, 0x36
        /*006e*/ 	.short	(.L_219 - .L_218)
.L_218:
        /*0070*/ 	.word	0x00000008
.L_219:


//--------------------- .nv.info._Z21random_casting_parentP17curandStateXORWOWPyi --------------------------
	.section	.nv.info._Z21random_casting_parentP17curandStateXORWOWPyi,"",@"SHT_CUDA_INFO"
	.sectionflags	@""
	.align	4


	//----- nvinfo : EIATTR_CUDA_API_VERSION
	.align		4
        /*0000*/ 	.byte	0x04, 0x37
        /*0002*/ 	.short	(.L_221 - .L_220)
.L_220:
        /*0004*/ 	.word	0x00000082


	//----- nvinfo : EIATTR_KPARAM_INFO
	.align		4
.L_221:
        /*0008*/ 	.byte	0x04, 0x17
        /*000a*/ 	.short	(.L_223 - .L_222)
.L_222:
        /*000c*/ 	.word	0x00000000
        /*0010*/ 	.short	0x0002
        /*0012*/ 	.short	0x0010
        /*0014*/ 	.byte	0x00, 0xf0, 0x11, 0x00


	//----- nvinfo : EIATTR_KPARAM_INFO
	.align		4
.L_223:
        /*0018*/ 	.byte	0x04, 0x17
        /*001a*/ 	.short	(.L_225 - .L_224)
.L_224:
        /*001c*/ 	.word	0x00000000
        /*0020*/ 	.short	0x0001
        /*0022*/ 	.short	0x0008
        /*0024*/ 	.byte	0x00, 0xf5, 0x21, 0x00


	//----- nvinfo : EIATTR_KPARAM_INFO
	.align		4
.L_225:
        /*0028*/ 	.byte	0x04, 0x17
        /*002a*/ 	.short	(.L_227 - .L_226)
.L_226:
        /*002c*/ 	.word	0x00000000
        /*0030*/ 	.short	0x0000
        /*0032*/ 	.short	0x0000
        /*0034*/ 	.byte	0x00, 0xf5, 0x21, 0x00


	//----- nvinfo : EIATTR_SPARSE_MMA_MASK
	.align		4
.L_227:
        /*0038*/ 	.byte	0x03, 0x50
        /*003a*/ 	.short	0x0000


	//----- nvinfo : EIATTR_MAXREG_COUNT
	.align		4
        /*003c*/ 	.byte	0x03, 0x1b
        /*003e*/ 	.short	0x00ff


	//----- nvinfo : EIATTR_MERCURY_ISA_VERSION
	.align		4
        /*0040*/ 	.byte	0x03, 0x5f
        /*0042*/ 	.short	0x0101


	//----- nvinfo : EIATTR_VRC_CTA_INIT_COUNT
	.align		4
        /*0044*/ 	.byte	0x02, 0x4a
	.zero		1
	.zero		1


	//----- nvinfo : EIATTR_EXIT_INSTR_OFFSETS
	.align		4
        /*0048*/ 	.byte	0x04, 0x1c
        /*004a*/ 	.short	(.L_229 - .L_228)


	//   ....[0]....
.L_228:
        /*004c*/ 	.word	0x00000070


	//   ....[1]....
        /*0050*/ 	.word	0x000002c0


	//----- nvinfo : EIATTR_CBANK_PARAM_SIZE
	.align		4
.L_229:
        /*0054*/ 	.byte	0x03, 0x19
        /*0056*/ 	.short	0x0014


	//----- nvinfo : EIATTR_PARAM_CBANK
	.align		4
        /*0058*/ 	.byte	0x04, 0x0a
        /*005a*/ 	.short	(.L_231 - .L_230)
	.align		4
.L_230:
        /*005c*/ 	.word	index@(.nv.constant0._Z21random_casting_parentP17curandStateXORWOWPyi)
        /*0060*/ 	.short	0x0380
        /*0062*/ 	.short	0x0014


	//----- nvinfo : EIATTR_SW_WAR
	.align		4
.L_231:
        /*0064*/ 	.byte	0x04, 0x36
        /*0066*/ 	.short	(.L_233 - .L_232)
.L_232:
        /*0068*/ 	.word	0x00000008
.L_233:


//--------------------- .nv.info._Z20random_casting_floatP17curandStateXORWOWPfii --------------------------
	.section	.nv.info._Z20random_casting_floatP17curandStateXORWOWPfii,"",@"SHT_CUDA_INFO"
	.sectionflags	@""
	.align	4


	//----- nvinfo : EIATTR_CUDA_API_VERSION
	.align		4
        /*0000*/ 	.byte	0x04, 0x37
        /*0002*/ 	.short	(.L_235 - .L_234)
.L_234:
        /*0004*/ 	.word	0x00000082


	//----- nvinfo : EIATTR_KPARAM_INFO
	.align		4
.L_235:
        /*0008*/ 	.byte	0x04, 0x17
        /*000a*/ 	.short	(.L_237 - .L_236)
.L_236:
        /*000c*/ 	.word	0x00000000
        /*0010*/ 	.short	0x0003
        /*0012*/ 	.short	0x0014
        /*0014*/ 	.byte	0x00, 0xf0, 0x11, 0x00


	//----- nvinfo : EIATTR_KPARAM_INFO
	.align		4
.L_237:
        /*0018*/ 	.byte	0x04, 0x17
        /*001a*/ 	.short	(.L_239 - .L_238)
.L_238:
        /*001c*/ 	.word	0x00000000
        /*0020*/ 	.short	0x0002
        /*0022*/ 	.short	0x0010
        /*0024*/ 	.byte	0x00, 0xf0, 0x11, 0x00


	//----- nvinfo : EIATTR_KPARAM_INFO
	.align		4
.L_239:
        /*0028*/ 	.byte	0x04, 0x17
        /*002a*/ 	.short	(.L_241 - .L_240)
.L_240:
        /*002c*/ 	.word	0x00000000
        /*0030*/ 	.short	0x0001
        /*0032*/ 	.short	0x0008
        /*0034*/ 	.byte	0x00, 0xf5, 0x21, 0x00


	//----- nvinfo : EIATTR_KPARAM_INFO
	.align		4
.L_241:
        /*0038*/ 	.byte	0x04, 0x17
        /*003a*/ 	.short	(.L_243 - .L_242)
.L_242:
        /*003c*/ 	.word	0x00000000
        /*0040*/ 	.short	0x0000
        /*0042*/ 	.short	0x0000
        /*0044*/ 	.byte	0x00, 0xf5, 0x21, 0x00


	//----- nvinfo : EIATTR_SPARSE_MMA_MASK
	.align		4
.L_243:
        /*0048*/ 	.byte	0x03, 0x50
        /*004a*/ 	.short	0x0000


	//----- nvinfo : EIATTR_MAXREG_COUNT
	.align		4
        /*004c*/ 	.byte	0x03, 0x1b
        /*004e*/ 	.short	0x00ff


	//----- nvinfo : EIATTR_MERCURY_ISA_VERSION
	.align		4
        /*0050*/ 	.byte	0x03, 0x5f
        /*0052*/ 	.short	0x0101


	//----- nvinfo : EIATTR_VRC_CTA_INIT_COUNT
	.align		4
        /*0054*/ 	.byte	0x02, 0x4a
	.zero		1
	.zero		1


	//----- nvinfo : EIATTR_EXIT_INSTR_OFFSETS
	.align		4
        /*0058*/ 	.byte	0x04, 0x1c
        /*005a*/ 	.short	(.L_245 - .L_244)


	//   ....[0]....
.L_244:
        /*005c*/ 	.word	0x00000070


	//   ....[1]....
        /*0060*/ 	.word	0x00000260


	//----- nvinfo : EIATTR_CBANK_PARAM_SIZE
	.align		4
.L_245:
        /*0064*/ 	.byte	0x03, 0x19
        /*0066*/ 	.short	0x0018


	//----- nvinfo : EIATTR_PARAM_CBANK
	.align		4
        /*0068*/ 	.byte	0x04, 0x0a
        /*006a*/ 	.short	(.L_247 - .L_246)
	.align		4
.L_246:
        /*006c*/ 	.word	index@(.nv.constant0._Z20random_casting_floatP17curandStateXORWOWPfii)
        /*0070*/ 	.short	0x0380
        /*0072*/ 	.short	0x0018


	//----- nvinfo : EIATTR_SW_WAR
	.align		4
.L_247:
        /*0074*/ 	.byte	0x04, 0x36
        /*0076*/ 	.short	(.L_249 - .L_248)
.L_248:
        /*0078*/ 	.word	0x00000008
.L_249:


//--------------------- .nv.info._Z18random_casting_intP17curandStateXORWOWPiii --------------------------
	.section	.nv.info._Z18random_casting_intP17curandStateXORWOWPiii,"",@"SHT_CUDA_INFO"
	.sectionflags	@""
	.align	4


	//----- nvinfo : EIATTR_CUDA_API_VERSION
	.align		4
        /*0000*/ 	.byte	0x04, 0x37
        /*0002*/ 	.short	(.L_251 - .L_250)
.L_250:
        /*0004*/ 	.word	0x00000082


	//----- nvinfo : EIATTR_KPARAM_INFO
	.align		4
.L_251:
        /*0008*/ 	.byte	0x04, 0x17
        /*000a*/ 	.short	(.L_253 - .L_252)
.L_252:
        /*000c*/ 	.word	0x00000000
        /*0010*/ 	.short	0x0003
        /*0012*/ 	.short	0x0014
        /*0014*/ 	.byte	0x00, 0xf0, 0x11, 0x00


	//----- nvinfo : EIATTR_KPARAM_INFO
	.align		4
.L_253:
        /*0018*/ 	.byte	0x04, 0x17
        /*001a*/ 	.short	(.L_255 - .L_254)
.L_254:
        /*001c*/ 	.word	0x00000000
        /*0020*/ 	.short	0x0002
        /*0022*/ 	.short	0x0010
        /*0024*/ 	.byte	0x00, 0xf0, 0x11, 0x00


	//----- nvinfo : EIATTR_KPARAM_INFO
	.align		4
.L_255:
        /*0028*/ 	.byte	0x04, 0x17
        /*002a*/ 	.short	(.L_257 - .L_256)
.L_256:
        /*002c*/ 	.word	0x00000000
        /*0030*/ 	.short	0x0001
        /*0032*/ 	.short	0x0008
        /*0034*/ 	.byte	0x00, 0xf5, 0x21, 0x00


	//----- nvinfo : EIATTR_KPARAM_INFO
	.align		4
.L_257:
        /*0038*/ 	.byte	0x04, 0x17
        /*003a*/ 	.short	(.L_259 - .L_258)
.L_258:
        /*003c*/ 	.word	0x00000000
        /*0040*/ 	.short	0x0000
        /*0042*/ 	.short	0x0000
        /*0044*/ 	.byte	0x00, 0xf5, 0x21, 0x00


	//----- nvinfo : EIATTR_SPARSE_MMA_MASK
	.align		4
.L_259:
        /*0048*/ 	.byte	0x03, 0x50
        /*004a*/ 	.short	0x0000


	//----- nvinfo : EIATTR_MAXREG_COUNT
	.align		4
        /*004c*/ 	.byte	0x03, 0x1b
        /*004e*/ 	.short	0x00ff


	//----- nvinfo : EIATTR_MERCURY_ISA_VERSION
	.align		4
        /*0050*/ 	.byte	0x03, 0x5f
        /*0052*/ 	.short	0x0101


	//----- nvinfo : EIATTR_VRC_CTA_INIT_COUNT
	.align		4
        /*0054*/ 	.byte	0x02, 0x4a
	.zero		1
	.zero		1


	//----- nvinfo : EIATTR_EXIT_INSTR_OFFSETS
	.align		4
        /*0058*/ 	.byte	0x04, 0x1c
        /*005a*/ 	.short	(.L_261 - .L_260)


	//   ....[0]....
.L_260:
        /*005c*/ 	.word	0x00000070


	//   ....[1]....
        /*0060*/ 	.word	0x00000270


	//----- nvinfo : EIATTR_CBANK_PARAM_SIZE
	.align		4
.L_261:
        /*0064*/ 	.byte	0x03, 0x19
        /*0066*/ 	.short	0x0018


	//----- nvinfo : EIATTR_PARAM_CBANK
	.align		4
        /*0068*/ 	.byte	0x04, 0x0a
        /*006a*/ 	.short	(.L_263 - .L_262)
	.align		4
.L_262:
        /*006c*/ 	.word	index@(.nv.constant0._Z18random_casting_intP17curandStateXORWOWPiii)
        /*0070*/ 	.short	0x0380
        /*0072*/ 	.short	0x0018


	//----- nvinfo : EIATTR_SW_WAR
	.align		4
.L_263:
        /*0074*/ 	.byte	0x04, 0x36
        /*0076*/ 	.short	(.L_265 - .L_264)
.L_264:
        /*0078*/ 	.word	0x00000008
.L_265:


//--------------------- .nv.info._Z4initP17curandStateXORWOWi --------------------------
	.section	.nv.info._Z4initP17curandStateXORWOWi,"",@"SHT_CUDA_INFO"
	.sectionflags	@""
	.align	4


	//----- nvinfo : EIATTR_CUDA_API_VERSION
	.align		4
        /*0000*/ 	.byte	0x04, 0x37
        /*0002*/ 	.short	(.L_267 - .L_266)
.L_266:
        /*0004*/ 	.word	0x00000082


	//----- nvinfo : EIATTR_KPARAM_INFO
	.align		4
.L_267:
        /*0008*/ 	.byte	0x04, 0x17
        /*000a*/ 	.short	(.L_269 - .L_268)
.L_268:
        /*000c*/ 	.word	0x00000000
        /*0010*/ 	.short	0x0001
        /*0012*/ 	.short	0x0008
        /*0014*/ 	.byte	0x00, 0xf0, 0x11, 0x00


	//----- nvinfo : EIATTR_KPARAM_INFO
	.align		4
.L_269:
        /*0018*/ 	.byte	0x04, 0x17
        /*001a*/ 	.short	(.L_271 - .L_270)
.L_270:
        /*001c*/ 	.word	0x00000000
        /*0020*/ 	.short	0x0000
        /*0022*/ 	.short	0x0000
        /*0024*/ 	.byte	0x00, 0xf5, 0x21, 0x00


	//----- nvinfo : EIATTR_SPARSE_MMA_MASK
	.align		4
.L_271:
        /*0028*/ 	.byte	0x03, 0x50
        /*002a*/ 	.short	0x0000


	//----- nvinfo : EIATTR_MAXREG_COUNT
	.align		4
        /*002c*/ 	.byte	0x03, 0x1b
        /*002e*/ 	.short	0x00ff


	//----- nvinfo : EIATTR_MERCURY_ISA_VERSION
	.align		4
        /*0030*/ 	.byte	0x03, 0x5f
        /*0032*/ 	.short	0x0101


	//----- nvinfo : EIATTR_VRC_CTA_INIT_COUNT
	.align		4
        /*0034*/ 	.byte	0x02, 0x4a
	.zero		1
	.zero		1


	//----- nvinfo : EIATTR_EXIT_INSTR_OFFSETS
	.align		4
        /*0038*/ 	.byte	0x04, 0x1c
        /*003a*/ 	.short	(.L_273 - .L_272)


	//   ....[0]....
.L_272:
        /*003c*/ 	.word	0x00000070


	//   ....[1]....
        /*0040*/ 	.word	0x00000f00


	//----- nvinfo : EIATTR_CRS_STACK_SIZE
	.align		4
.L_273:
        /*0044*/ 	.byte	0x04, 0x1e
        /*0046*/ 	.short	(.L_275 - .L_274)
.L_274:
        /*0048*/ 	.word	0x00000000


	//----- nvinfo : EIATTR_CBANK_PARAM_SIZE
	.align		4
.L_275:
        /*004c*/ 	.byte	0x03, 0x19
        /*004e*/ 	.short	0x000c


	//----- nvinfo : EIATTR_PARAM_CBANK
	.align		4
        /*0050*/ 	.byte	0x04, 0x0a
        /*0052*/ 	.short	(.L_277 - .L_276)
	.align		4
.L_276:
        /*0054*/ 	.word	index@(.nv.constant0._Z4initP17curandStateXORWOWi)
        /*0058*/ 	.short	0x0380
        /*005a*/ 	.short	0x000c


	//----- nvinfo : EIATTR_SW_WAR
	.align		4
.L_277:
        /*005c*/ 	.byte	0x04, 0x36
        /*005e*/ 	.short	(.L_279 - .L_278)
.L_278:
        /*0060*/ 	.word	0x00000008
.L_279:


//--------------------- .nv.callgraph             --------------------------
	.section	.nv.callgraph,"",@"SHT_CUDA_CALLGRAPH"
	.align	4
	.sectionentsize	8
	.align		4
        /*0000*/ 	.word	0x00000000
	.align		4
        /*0004*/ 	.word	0xffffffff
	.align		4
        /*0008*/ 	.word	0x00000000
	.align		4
        /*000c*/ 	.word	0xfffffffe
	.align		4
        /*0010*/ 	.word	0x00000000
	.align		4
        /*0014*/ 	.word	0xfffffffd
	.align		4
        /*0018*/ 	.word	0x00000000
	.align		4
        /*001c*/ 	.word	0xfffffffc


//--------------------- .nv.constant4             --------------------------
	.section	.nv.constant4,"a",@progbits
	.align	8
	.align		8
.nv.constant4:
        /*0000*/ 	.dword	precalc_xorwow_matrix
	.align		8
        /*0008*/ 	.dword	precalc_xorwow_offset_matrix
	.align		8
        /*0010*/ 	.dword	mrg32k3aM1
	.align		8
        /*0018*/ 	.dword	mrg32k3aM2
	.align		8
        /*0020*/ 	.dword	mrg32k3aM1SubSeq
	.align		8
        /*0028*/ 	.dword	mrg32k3aM2SubSeq
	.align		8
        /*0030*/ 	.dword	mrg32k3aM1Seq
	.align		8
        /*0038*/ 	.dword	mrg32k3aM2Seq


//--------------------- .nv.constant3             --------------------------
	.section	.nv.constant3,"a",@progbits
	.align	8
.nv.constant3:
	.type		__cr_lgamma_table,@object
	.size		__cr_lgamma_table,(d_satSize - __cr_lgamma_table)
__cr_lgamma_table:
        /*0000*/ 	.byte	0x00, 0x00, 0x00, 0x00, 0x00, 0x00, 0x00, 0x00, 0x00, 0x00, 0x00, 0x00, 0x00, 0x00, 0x00, 0x00
        /*0010*/ 	.byte	0xef, 0x39, 0xfa, 0xfe, 0x42, 0x2e, 0xe6, 0x3f, 0x02, 0x20, 0x2a, 0xfa, 0x0b, 0xab, 0xfc, 0x3f
        /*0020*/ 	.byte	0xf9, 0x2c, 0x92, 0x7c, 0xa7, 0x6c, 0x09, 0x40, 0xc9, 0x79, 0x44, 0x3c, 0x64, 0x26, 0x13, 0x40
        /*0030*/ 	.byte	0xca, 0x01, 0xcf, 0x3a, 0x27, 0x51, 0x1a, 0x40, 0x30, 0xcc, 0x2d, 0xf3, 0xe1, 0x0c, 0x21, 0x40
        /*0040*/ 	.byte	0x0d, 0xb7, 0xfc, 0x82, 0x8e, 0x35, 0x25, 0x40
	.type		d_satSize,@object
	.size		d_satSize,(d_maxBit - d_satSize)
d_satSize:
	.zero		4
	.type		d_maxBit,@object
	.size		d_maxBit,(d_satSets - d_maxBit)
d_maxBit:
	.zero		4
	.type		d_satSets,@object
	.size		d_satSets,(.L_11 - d_satSets)
d_satSets:
	.zero		60000
.L_11:


//--------------------- .text._Z9migrationPyi     --------------------------
	.section	.text._Z9migrationPyi,"ax",@progbits
	.align	128
        .global         _Z9migrationPyi
        .type           _Z9migrationPyi,@function
        .size           _Z9migrationPyi,(.L_x_55 - _Z9migrationPyi)
        .other          _Z9migrationPyi,@"STO_CUDA_ENTRY STV_DEFAULT"
_Z9migrationPyi:
.text._Z9migrationPyi:
[----:B------:R-:W-:Y:S01]  /*0000*/  LDC R1, c[0x0][0x37c] ;  /* 0x0000df00ff017b82 */ /* 0x000fe20000000800 */
[----:B------:R-:W0:Y:S07]  /*0010*/  S2R R3, SR_TID.X ;  /* 0x0000000000037919 */ /* 0x000e2e0000002100 */
[----:B------:R-:W0:Y:S01]  /*0020*/  S2UR UR4, SR_CTAID.X ;  /* 0x00000000000479c3 */ /* 0x000e220000002500 */
[----:B------:R-:W1:Y:S07]  /*0030*/  LDCU UR5, c[0x0][0x388] ;  /* 0x00007100ff0577ac */ /* 0x000e6e0008000800 */
[----:B------:R-:W0:Y:S02]  /*0040*/  LDC R0, c[0x0][0x360] ;  /* 0x0000d800ff007b82 */ /* 0x000e240000000800 */
[----:B0-----:R-:W-:-:S05]  /*0050*/  IMAD R0, R0, UR4, R3 ;  /* 0x0000000400007c24 */ /* 0x001fca000f8e0203 */
[----:B-1----:R-:W-:-:S13]  /*0060*/  ISETP.GE.AND P0, PT, R0, UR5, PT ;  /* 0x0000000500007c0c */ /* 0x002fda000bf06270 */
[----:B------:R-:W-:Y:S05]  /*0070*/  @P0 EXIT ;  /* 0x000000000000094d */ /* 0x000fea0003800000 */
[----:B------:R-:W0:Y:S01]  /*0080*/  LDC.64 R4, c[0x0][0x380] ;  /* 0x0000e000ff047b82 */ /* 0x000e220000000a00 */
[----:B------:R-:W-:Y:S01]  /*0090*/  SHF.L.U32 R0, R0, 0x5, RZ ;  /* 0x0000000500007819 */ /* 0x000fe200000006ff */
[----:B------:R-:W1:Y:S03]  /*00a0*/  LDCU.64 UR4, c[0x0][0x358] ;  /* 0x00006b00ff0477ac */ /* 0x000e660008000a00 */
[C---:B------:R-:W-:Y:S02]  /*00b0*/  ISETP.GT.AND P0, PT, R0.reuse, 0x35fe0, PT ;  /* 0x00035fe00000780c */ /* 0x040fe40003f04270 */
[----:B------:R-:W-:-:S11]  /*00c0*/  IADD3 R3, PT, PT, R0, -0x35fe1, RZ ;  /* 0xfffca01f00037810 */ /* 0x000fd60007ffe0ff */
[----:B------:R-:W-:-:S04]  /*00d0*/  @!P0 VIADD R3, R0, 0x1f ;  /* 0x0000001f00038836 */ /* 0x000fc80000000000 */
[----:B0-----:R-:W-:-:S06]  /*00e0*/  IMAD.WIDE R2, R3, 0x8, R4 ;  /* 0x0000000803027825 */ /* 0x001fcc00078e0204 */
[----:B-1----:R-:W2:Y:S01]  /*00f0*/  LDG.E.64 R2, desc[UR4][R2.64] ;  /* 0x0000000402027981 */ /* 0x002ea2000c1e1b00 */
[----:B------:R-:W-:-:S04]  /*0100*/  IADD3 R7, PT, PT, R0, 0x20, RZ ;  /* 0x0000002000077810 */ /* 0x000fc80007ffe0ff */
[----:B------:R-:W-:-:S13]  /*0110*/  ISETP.GT.AND P0, PT, R7, 0x35fff, PT ;  /* 0x00035fff0700780c */ /* 0x000fda0003f04270 */
[----:B------:R-:W-:-:S04]  /*0120*/  @P0 VIADD R7, R0, 0xfffca020 ;  /* 0xfffca02000070836 */ /* 0x000fc80000000000 */
[----:B------:R-:W-:-:S05]  /*0130*/  IMAD.WIDE R4, R7, 0x8, R4 ;  /* 0x0000000807047825 */ /* 0x000fca00078e0204 */
[----:B--2---:R-:W-:Y:S01]  /*0140*/  STG.E.64 desc[UR4][R4.64], R2 ;  /* 0x0000000204007986 */ /* 0x004fe2000c101b04 */
[----:B------:R-:W-:Y:S05]  /*0150*/  EXIT ;  /* 0x000000000000794d */ /* 0x000fea0003800000 */
.L_x_0:
[----:B------:R-:W-:-:S00]  /*0160*/  BRA `(.L_x_0) ;  /* 0xfffffffc00fc7947 */ /* 0x000fc0000383ffff */
[----:B------:R-:W-:-:S00]  /*0170*/  NOP ;  /* 0x0000000000007918 */ /* 0x000fc00000000000 */
        /* <DEDUP_REMOVED lines=8> */
.L_x_55:


//--------------------- .text._Z15internalReOrderPyPji --------------------------
	.section	.text._Z15internalReOrderPyPji,"ax",@progbits
	.align	128
        .global         _Z15internalReOrderPyPji
        .type           _Z15internalReOrderPyPji,@function
        .size           _Z15internalReOrderPyPji,(.L_x_56 - _Z15internalReOrderPyPji)
        .other          _Z15internalReOrderPyPji,@"STO_CUDA_ENTRY STV_DEFAULT"
_Z15internalReOrderPyPji:
.text._Z15internalReOrderPyPji:
        /* <DEDUP_REMOVED lines=9> */
[----:B------:R-:W1:Y:S01]  /*0090*/  LDCU.64 UR4, c[0x0][0x358] ;  /* 0x00006b00ff0477ac */ /* 0x000e620008000a00 */
[----:B------:R-:W-:-:S04]  /*00a0*/  IMAD.SHL.U32 R9, R9, 0x20, RZ ;  /* 0x0000002009097824 */ /* 0x000fc800078e00ff */
[----:B0-----:R-:W-:-:S05]  /*00b0*/  IMAD.WIDE R6, R9, 0x4, R6 ;  /* 0x0000000409067825 */ /* 0x001fca00078e0206 */
[----:B-1----:R-:W2:Y:S04]  /*00c0*/  LDG.E R8, desc[UR4][R6.64] ;  /* 0x0000000406087981 */ /* 0x002ea8000c1e1900 */
[----:B------:R-:W2:Y:S04]  /*00d0*/  LDG.E R13, desc[UR4][R6.64+0x4] ;  /* 0x00000404060d7981 */ /* 0x000ea8000c1e1900 */
[----:B------:R-:W3:Y:S04]  /*00e0*/  LDG.E R15, desc[UR4][R6.64+0x8] ;  /* 0x00000804060f7981 */ /* 0x000ee8000c1e1900 */
[----:B------:R-:W4:Y:S04]  /*00f0*/  LDG.E R17, desc[UR4][R6.64+0xc] ;  /* 0x00000c0406117981 */ /* 0x000f28000c1e1900 */
[----:B------:R-:W5:Y:S04]  /*0100*/  LDG.E R19, desc[UR4][R6.64+0x10] ;  /* 0x0000100406137981 */ /* 0x000f68000c1e1900 */
        /* <DEDUP_REMOVED lines=12> */
[----:B------:R-:W5:Y:S01]  /*01d0*/  LDG.E R11, desc[UR4][R6.64+0x44] ;  /* 0x00004404060b7981 */ /* 0x000f62000c1e1900 */
[----:B------:R-:W-:-:S02]  /*01e0*/  VIADD R16, R9, 0x1 ;  /* 0x0000000109107836 */ /* 0x000fc40000000000 */
[----:B------:R-:W-:Y:S01]  /*01f0*/  VIADD R18, R9, 0x2 ;  /* 0x0000000209127836 */ /* 0x000fe20000000000 */
[----:B------:R-:W5:Y:S01]  /*0200*/  LDG.E R22, desc[UR4][R6.64+0x7c] ;  /* 0x00007c0406167981 */ /* 0x000f62000c1e1900 */
[----:B--2---:R-:W-:Y:S01]  /*0210*/  ISETP.GE.U32.AND P2, PT, R13, R8, PT ;  /* 0x000000080d00720c */ /* 0x004fe20003f46070 */
[----:B------:R-:W-:-:S12]  /*0220*/  IMAD.MOV.U32 R0, RZ, RZ, R8 ;  /* 0x000000ffff007224 */ /* 0x000fd800078e0008 */
[----:B------:R-:W-:Y:S01]  /*0230*/  @P2 ISETP.GT.U32.AND P1, PT, R13, R8, PT ;  /* 0x000000080d00220c */ /* 0x000fe20003f24070 */
[----:B------:R-:W-:Y:S02]  /*0240*/  @P2 IMAD.MOV.U32 R0, RZ, RZ, R13 ;  /* 0x000000ffff002224 */ /* 0x000fe400078e000d */
[----:B------:R-:W-:-:S05]  /*0250*/  @P2 IMAD.MOV.U32 R13, RZ, RZ, R8 ;  /* 0x000000ffff0d2224 */ /* 0x000fca00078e0008 */
[----:B---3--:R-:W-:-:S13]  /*0260*/  ISETP.GE.U32.AND P5, PT, R15, R13, PT ;  /* 0x0000000d0f00720c */ /* 0x008fda0003fa6070 */
[----:B------:R-:W-:Y:S02]  /*0270*/  @P5 ISETP.GT.U32.AND P6, PT, R15, R0, PT ;  /* 0x000000000f00520c */ /* 0x000fe40003fc4070 */
[----:B------:R-:W-:Y:S01]  /*0280*/  @P5 VIMNMX.U32 R0, PT, PT, R0, R15, !PT ;  /* 0x0000000f00005248 */ /* 0x000fe20007fe0000 */
[----:B------:R-:W-:Y:S02]  /*0290*/  @P5 IMAD.MOV.U32 R15, RZ, RZ, R13 ;  /* 0x000000ffff0f5224 */ /* 0x000fe400078e000d */
[----:B------:R-:W2:Y:S03]  /*02a0*/  LDG.E R13, desc[UR4][R6.64+0x48] ;  /* 0x00004804060d7981 */ /* 0x000ea6000c1e1900 */
[----:B----4-:R-:W-:-:S13]  /*02b0*/  ISETP.GE.U32.AND P4, PT, R17, R15, PT ;  /* 0x0000000f1100720c */ /* 0x010fda0003f86070 */
[----:B------:R-:W-:Y:S02]  /*02c0*/  @P4 ISETP.GT.U32.AND P0, PT, R17, R0, PT ;  /* 0x000000001100420c */ /* 0x000fe40003f04070 */
[----:B------:R-:W-:Y:S01]  /*02d0*/  @P4 VIMNMX.U32 R0, PT, PT, R0, R17, !PT ;  /* 0x0000001100004248 */ /* 0x000fe20007fe0000 */
[----:B------:R-:W-:Y:S02]  /*02e0*/  @P4 IMAD.MOV.U32 R17, RZ, RZ, R15 ;  /* 0x000000ffff114224 */ /* 0x000fe400078e000f */
[----:B------:R-:W3:Y:S03]  /*02f0*/  LDG.E R15, desc[UR4][R6.64+0x4c] ;  /* 0x00004c04060f7981 */ /* 0x000ee6000c1e1900 */
[----:B-----5:R-:W-:Y:S01]  /*0300*/  ISETP.GE.U32.AND P3, PT, R19, R17, PT ;  /* 0x000000111300720c */ /* 0x020fe20003f66070 */
[--C-:B------:R-:W-:Y:S01]  /*0310*/  IMAD.MOV.U32 R8, RZ, RZ, R9.reuse ;  /* 0x000000ffff087224 */ /* 0x100fe200078e0009 */
[----:B------:R-:W-:Y:S01]  /*0320*/  @P2 SEL R8, R16, R9, P1 ;  /* 0x0000000910082207 */ /* 0x000fe20000800000 */
[----:B------:R-:W-:-:S10]  /*0330*/  @P2 IMAD.MOV.U32 R16, RZ, RZ, R9 ;  /* 0x000000ffff102224 */ /* 0x000fd400078e0009 */
[----:B------:R-:W-:Y:S02]  /*0340*/  @P3 ISETP.GT.U32.AND P1, PT, R19, R0, PT ;  /* 0x000000001300320c */ /* 0x000fe40003f24070 */
[----:B------:R-:W-:Y:S01]  /*0350*/  @P3 VIMNMX.U32 R0, PT, PT, R0, R19, !PT ;  /* 0x0000001300003248 */ /* 0x000fe20007fe0000 */
[----:B------:R-:W-:Y:S02]  /*0360*/  @P3 IMAD.MOV.U32 R19, RZ, RZ, R17 ;  /* 0x000000ffff133224 */ /* 0x000fe400078e0011 */
[----:B------:R-:W4:Y:S03]  /*0370*/  LDG.E R17, desc[UR4][R6.64+0x50] ;  /* 0x0000500406117981 */ /* 0x000f26000c1e1900 */
[----:B------:R-:W-:Y:S02]  /*0380*/  ISETP.GE.U32.AND P2, PT, R21, R19, PT ;  /* 0x000000131500720c */ /* 0x000fe40003f46070 */
[----:B------:R-:W-:Y:S01]  /*0390*/  @P5 SEL R8, R18, R8, P6 ;  /* 0x0000000812085207 */ /* 0x000fe20003000000 */
[----:B------:R-:W-:-:S10]  /*03a0*/  @P5 IMAD.MOV.U32 R18, RZ, RZ, R16 ;  /* 0x000000ffff125224 */ /* 0x000fd400078e0010 */
[----:B------:R-:W-:Y:S02]  /*03b0*/  @P2 ISETP.GT.U32.AND P6, PT, R21, R0, PT ;  /* 0x000000001500220c */ /* 0x000fe40003fc4070 */
[----:B------:R-:W-:Y:S01]  /*03c0*/  @P2 VIMNMX.U32 R0, PT, PT, R0, R21, !PT ;  /* 0x0000001500002248 */ /* 0x000fe20007fe0000 */
[----:B------:R-:W-:Y:S02]  /*03d0*/  @P2 IMAD.MOV.U32 R21, RZ, RZ, R19 ;  /* 0x000000ffff152224 */ /* 0x000fe400078e0013 */
[----:B------:R-:W5:Y:S03]  /*03e0*/  LDG.E R19, desc[UR4][R6.64+0x54] ;  /* 0x0000540406137981 */ /* 0x000f66000c1e1900 */
[----:B------:R-:W-:Y:S01]  /*03f0*/  ISETP.GE.U32.AND P5, PT, R23, R21, PT ;  /* 0x000000151700720c */ /* 0x000fe20003fa6070 */
[----:B------:R-:W-:-:S05]  /*0400*/  VIADD R16, R9, 0x3 ;  /* 0x0000000309107836 */ /* 0x000fca0000000000 */
[----:B------:R-:W-:Y:S01]  /*0410*/  @P4 SEL R8, R16, R8, P0 ;  /* 0x0000000810084207 */ /* 0x000fe20000000000 */
[----:B------:R-:W-:-:S06]  /*0420*/  @P4 IMAD.MOV.U32 R16, RZ, RZ, R18 ;  /* 0x000000ffff104224 */ /* 0x000fcc00078e0012 */
        /* <DEDUP_REMOVED lines=55> */
[----:B------:R-:W-:Y:S02]  /*07a0*/  @P5 IMAD.MOV.U32 R18, RZ, RZ, R16 ;  /* 0x000000ffff125224 */ /* 0x000fe400078e0010 */
[----:B------:R-:W5:Y:S04]  /*07b0*/  LDG.E R16, desc[UR4][R6.64+0x74] ;  /* 0x0000740406107981 */ /* 0x000f68000c1e1900 */
[----:B------:R-:W-:Y:S02]  /*07c0*/  @P2 ISETP.GT.U32.AND P1, PT, R2, R0, PT ;  /* 0x000000000200220c */ /* 0x000fe40003f24070 */
[----:B------:R-:W-:Y:S01]  /*07d0*/  @P2 VIMNMX.U32 R0, PT, PT, R0, R2, !PT ;  /* 0x0000000200002248 */ /* 0x000fe20007fe0000 */
[----:B------:R-:W-:-:S05]  /*07e0*/  @P2 IMAD.MOV.U32 R2, RZ, RZ, R4 ;  /* 0x000000ffff022224 */ /* 0x000fca00078e0004 */
        /* <DEDUP_REMOVED lines=10> */
[----:B------:R-:W-:-:S07]  /*0890*/  @P3 SEL R8, R24, R8, P0 ;  /* 0x0000000818083207 */ /* 0x000fce0000000000 */
[----:B------:R-:W-:Y:S02]  /*08a0*/  @P4 ISETP.GT.U32.AND P0, PT, R5, R0, PT ;  /* 0x000000000500420c */ /* 0x000fe40003f04070 */
[----:B------:R-:W-:Y:S01]  /*08b0*/  @P4 VIMNMX.U32 R0, PT, PT, R0, R5, !PT ;  /* 0x0000000500004248 */ /* 0x000fe20007fe0000 */
[----:B------:R-:W-:Y:S02]  /*08c0*/  @P4 IMAD.MOV.U32 R5, RZ, RZ, R3 ;  /* 0x000000ffff054224 */ /* 0x000fe400078e0003 */
[----:B------:R-:W0:Y:S01]  /*08d0*/  LDC.64 R2, c[0x0][0x380] ;  /* 0x0000e000ff027b82 */ /* 0x000e220000000a00 */
[----:B------:R-:W-:Y:S02]  /*08e0*/  @P3 IMAD.MOV.U32 R24, RZ, RZ, R4 ;  /* 0x000000ffff183224 */ /* 0x000fe400078e0004 */
[----:B------:R-:W-:Y:S01]  /*08f0*/  ISETP.GE.U32.AND P3, PT, R14, R5, PT ;  /* 0x000000050e00720c */ /* 0x000fe20003f66070 */
[----:B------:R-:W-:-:S05]  /*0900*/  VIADD R20, R9, 0xd ;  /* 0x0000000d09147836 */ /* 0x000fca0000000000 */
[----:B------:R-:W-:Y:S01]  /*0910*/  @P2 SEL R8, R20, R8, P1 ;  /* 0x0000000814082207 */ /* 0x000fe20000800000 */
[----:B------:R-:W-:-:S06]  /*0920*/  @P2 IMAD.MOV.U32 R20, RZ, RZ, R24 ;  /* 0x000000ffff142224 */ /* 0x000fcc00078e0018 */
[----:B------:R-:W-:Y:S02]  /*0930*/  @P3 ISETP.GT.U32.AND P1, PT, R14, R0, PT ;  /* 0x000000000e00320c */ /* 0x000fe40003f24070 */
[----:B------:R-:W-:Y:S01]  /*0940*/  @P3 VIMNMX.U32 R0, PT, PT, R0, R14, !PT ;  /* 0x0000000e00003248 */ /* 0x000fe20007fe0000 */
[----:B------:R-:W-:Y:S02]  /*0950*/  @P3 IMAD.MOV.U32 R14, RZ, RZ, R5 ;  /* 0x000000ffff0e3224 */ /* 0x000fe400078e0005 */
[----:B0-----:R-:W-:-:S03]  /*0960*/  IMAD.WIDE R4, R9, 0x8, R2 ;  /* 0x0000000809047825 */ /* 0x001fc600078e0202 */
[----:B------:R-:W-:Y:S02]  /*0970*/  ISETP.GE.U32.AND P2, PT, R11, R14, PT ;  /* 0x0000000e0b00720c */ /* 0x000fe40003f46070 */
[----:B------:R-:W5:Y:S01]  /*0980*/  LDG.E.64 R6, desc[UR4][R4.64] ;  /* 0x0000000404067981 */ /* 0x000f62000c1e1b00 */
[----:B------:R-:W-:-:S05]  /*0990*/  VIADD R24, R9, 0xe ;  /* 0x0000000e09187836 */ /* 0x000fca0000000000 */
[----:B------:R-:W-:-:S05]  /*09a0*/  @P5 SEL R8, R24, R8, P6 ;  /* 0x0000000818085207 */ /* 0x000fca0003000000 */
[----:B------:R-:W-:Y:S02]  /*09b0*/  @P2 ISETP.GT.U32.AND P6, PT, R11, R0, PT ;  /* 0x000000000b00220c */ /* 0x000fe40003fc4070 */
[----:B------:R-:W-:Y:S01]  /*09c0*/  @P2 VIMNMX.U32 R0, PT, PT, R0, R11, !PT ;  /* 0x0000000b00002248 */ /* 0x000fe20007fe0000 */
[----:B------:R-:W-:Y:S02]  /*09d0*/  @P2 IMAD.MOV.U32 R11, RZ, RZ, R14 ;  /* 0x000000ffff0b2224 */ /* 0x000fe400078e000e */
[----:B------:R-:W-:-:S03]  /*09e0*/  @P5 IMAD.MOV.U32 R24, RZ, RZ, R20 ;  /* 0x000000ffff185224 */ /* 0x000fc600078e0014 */
[----:B--2---:R-:W-:Y:S01]  /*09f0*/  ISETP.GE.U32.AND P5, PT, R13, R11, PT ;  /* 0x0000000b0d00720c */ /* 0x004fe20003fa6070 */
[----:B------:R-:W-:-:S05]  /*0a00*/  VIADD R14, R9, 0xf ;  /* 0x0000000f090e7836 */ /* 0x000fca0000000000 */
[----:B------:R-:W-:Y:S01]  /*0a10*/  @P4 SEL R8, R14, R8, P0 ;  /* 0x000000080e084207 */ /* 0x000fe20000000000 */
[----:B------:R-:W-:-:S06]  /*0a20*/  @P4 IMAD.MOV.U32 R14, RZ, RZ, R24 ;  /* 0x000000ffff0e4224 */ /* 0x000fcc00078e0018 */
[----:B------:R-:W-:Y:S02]  /*0a30*/  @P5 ISETP.GT.U32.AND P0, PT, R13, R0, PT ;  /* 0x000000000d00520c */ /* 0x000fe40003f04070 */
[----:B------:R-:W-:Y:S01]  /*0a40*/  @P5 VIMNMX.U32 R0, PT, PT, R0, R13, !PT ;  /* 0x0000000d00005248 */ /* 0x000fe20007fe0000 */
[----:B------:R-:W-:-:S05]  /*0a50*/  @P5 IMAD.MOV.U32 R13, RZ, RZ, R11 ;  /* 0x000000ffff0d5224 */ /* 0x000fca00078e000b */
[----:B---3--:R-:W-:Y:S01]  /*0a60*/  ISETP.GE.U32.AND P4, PT, R15, R13, PT ;  /* 0x0000000d0f00720c */ /* 0x008fe20003f86070 */
[----:B------:R-:W-:-:S05]  /*0a70*/  VIADD R11, R9, 0x10 ;  /* 0x00000010090b7836 */ /* 0x000fca0000000000 */
[----:B------:R-:W-:Y:S01]  /*0a80*/  @P3 SEL R8, R11, R8, P1 ;  /* 0x000000080b083207 */ /* 0x000fe20000800000 */
[----:B------:R-:W-:-:S06]  /*0a90*/  @P3 IMAD.MOV.U32 R11, RZ, RZ, R14 ;  /* 0x000000ffff0b3224 */ /* 0x000fcc00078e000e */
[----:B------:R-:W-:Y:S02]  /*0aa0*/  @P4 ISETP.GT.U32.AND P1, PT, R15, R0, PT ;  /* 0x000000000f00420c */ /* 0x000fe40003f24070 */
[----:B------:R-:W-:Y:S01]  /*0ab0*/  @P4 VIMNMX.U32 R0, PT, PT, R0, R15, !PT ;  /* 0x0000000f00004248 */ /* 0x000fe20007fe0000 */
[----:B------:R-:W-:-:S05]  /*0ac0*/  @P4 IMAD.MOV.U32 R15, RZ, RZ, R13 ;  /* 0x000000ffff0f4224 */ /* 0x000fca00078e000d */
[----:B----4-:R-:W-:Y:S01]  /*0ad0*/  ISETP.GE.U32.AND P3, PT, R17, R15, PT ;  /* 0x0000000f1100720c */ /* 0x010fe20003f66070 */
[----:B------:R-:W-:-:S05]  /*0ae0*/  VIADD R13, R9, 0x11 ;  /* 0x00000011090d7836 */ /* 0x000fca0000000000 */
[----:B------:R-:W-:Y:S01]  /*0af0*/  @P2 SEL R8, R13, R8, P6 ;  /* 0x000000080d082207 */ /* 0x000fe20003000000 */
[----:B------:R-:W-:-:S06]  /*0b00*/  @P2 IMAD.MOV.U32 R13, RZ, RZ, R11 ;  /* 0x000000ffff0d2224 */ /* 0x000fcc00078e000b */
[----:B------:R-:W-:Y:S02]  /*0b10*/  @P3 ISETP.GT.U32.AND P6, PT, R17, R0, PT ;  /* 0x000000001100320c */ /* 0x000fe40003fc4070 */
[----:B------:R-:W-:Y:S01]  /*0b20*/  @P3 VIMNMX.U32 R0, PT, PT, R0, R17, !PT ;  /* 0x0000001100003248 */ /* 0x000fe20007fe0000 */
[----:B------:R-:W-:-:S05]  /*0b30*/  @P3 IMAD.MOV.U32 R17, RZ, RZ, R15 ;  /* 0x000000ffff113224 */ /* 0x000fca00078e000f */
[----:B-----5:R-:W-:Y:S01]  /*0b40*/  ISETP.GE.U32.AND P2, PT, R19, R17, PT ;  /* 0x000000111300720c */ /* 0x020fe20003f46070 */
[----:B------:R-:W-:-:S05]  /*0b50*/  VIADD R11, R9, 0x12 ;  /* 0x00000012090b7836 */ /* 0x000fca0000000000 */
[----:B------:R-:W-:Y:S01]  /*0b60*/  @P5 SEL R8, R11, R8, P0 ;  /* 0x000000080b085207 */ /* 0x000fe20000000000 */
[----:B------:R-:W-:-:S06]  /*0b70*/  @P5 IMAD.MOV.U32 R11, RZ, RZ, R13 ;  /* 0x000000ffff0b5224 */ /* 0x000fcc00078e000d */
[----:B------:R-:W-:Y:S02]  /*0b80*/  @P2 ISETP.GT.U32.AND P0, PT, R19, R0, PT ;  /* 0x000000001300220c */ /* 0x000fe40003f04070 */
[----:B------:R-:W-:Y:S01]  /*0b90*/  @P2 VIMNMX.U32 R0, PT, PT, R0, R19, !PT ;  /* 0x0000001300002248 */ /* 0x000fe20007fe0000 */
[----:B------:R-:W-:-:S05]  /*0ba0*/  @P2 IMAD.MOV.U32 R19, RZ, RZ, R17 ;  /* 0x000000ffff132224 */ /* 0x000fca00078e0011 */
[----:B------:R-:W-:Y:S01]  /*0bb0*/  ISETP.GE.U32.AND P5, PT, R21, R19, PT ;  /* 0x000000131500720c */ /* 0x000fe20003fa6070 */
        /* <DEDUP_REMOVED lines=54> */
[----:B------:R-:W-:Y:S02]  /*0f20*/  @P2 IMAD.MOV.U32 R16, RZ, RZ, R12 ;  /* 0x000000ffff102224 */ /* 0x000fe400078e000c */
[----:B------:R-:W-:-:S03]  /*0f30*/  VIADD R13, R9, 0x1b ;  /* 0x0000001b090d7836 */ /* 0x000fc60000000000 */
[----:B------:R-:W-:Y:S02]  /*0f40*/  ISETP.GE.U32.AND P5, PT, R18, R16, PT ;  /* 0x000000101200720c */ /* 0x000fe40003fa6070 */
[----:B------:R-:W-:Y:S01]  /*0f50*/  @P4 SEL R8, R13, R8, P0 ;  /* 0x000000080d084207 */ /* 0x000fe20000000000 */
[----:B------:R-:W-:Y:S02]  /*0f60*/  @P4 IMAD.MOV.U32 R13, RZ, RZ, R11 ;  /* 0x000000ffff0d4224 */ /* 0x000fe400078e000b */
[C---:B------:R-:W-:Y:S02]  /*0f70*/  VIADD R11, R9.reuse, 0x1c ;  /* 0x0000001c090b7836 */ /* 0x040fe40000000000 */
[----:B------:R-:W-:-:S03]  /*0f80*/  VIADD R15, R9, 0x1d ;  /* 0x0000001d090f7836 */ /* 0x000fc60000000000 */
[----:B------:R-:W-:-:S03]  /*0f90*/  @P3 SEL R8, R11, R8, P1 ;  /* 0x000000080b083207 */ /* 0x000fc60000800000 */
[----:B------:R-:W-:Y:S02]  /*0fa0*/  @P5 ISETP.GT.U32.AND P0, PT, R18, R0, PT ;  /* 0x000000001200520c */ /* 0x000fe40003f04070 */
[----:B------:R-:W-:Y:S01]  /*0fb0*/  @P5 VIMNMX.U32 R0, PT, PT, R0, R18, !PT ;  /* 0x0000001200005248 */ /* 0x000fe20007fe0000 */
[----:B------:R-:W-:Y:S02]  /*0fc0*/  @P5 IMAD.MOV.U32 R18, RZ, RZ, R16 ;  /* 0x000000ffff125224 */ /* 0x000fe400078e0010 */
[----:B------:R-:W-:Y:S01]  /*0fd0*/  @P3 IMAD.MOV.U32 R11, RZ, RZ, R13 ;  /* 0x000000ffff0b3224 */ /* 0x000fe200078e000d */
[----:B------:R-:W-:Y:S01]  /*0fe0*/  @P2 SEL R8, R15, R8, P6 ;  /* 0x000000080f082207 */ /* 0x000fe20003000000 */
[----:B------:R-:W-:Y:S01]  /*0ff0*/  VIADD R13, R9, 0x1e ;  /* 0x0000001e090d7836 */ /* 0x000fe20000000000 */
[----:B------:R-:W-:Y:S01]  /*1000*/  ISETP.GE.U32.AND P1, PT, R22, R18, PT ;  /* 0x000000121600720c */ /* 0x000fe20003f26070 */
[----:B------:R-:W-:-:S03]  /*1010*/  @P2 IMAD.MOV.U32 R15, RZ, RZ, R11 ;  /* 0x000000ffff0f2224 */ /* 0x000fc600078e000b */
[----:B------:R-:W-:Y:S01]  /*1020*/  @P5 SEL R8, R13, R8, P0 ;  /* 0x000000080d085207 */ /* 0x000fe20000000000 */
[----:B------:R-:W-:Y:S01]  /*1030*/  @P5 IMAD.MOV.U32 R13, RZ, RZ, R15 ;  /* 0x000000ffff0d5224 */ /* 0x000fe200078e000f */
[----:B------:R-:W-:Y:S01]  /*1040*/  ISETP.GT.U32.AND P0, PT, R22, R0, PT ;  /* 0x000000001600720c */ /* 0x000fe20003f04070 */
[----:B------:R-:W-:Y:S02]  /*1050*/  VIADD R0, R9, 0x1f ;  /* 0x0000001f09007836 */ /* 0x000fe40000000000 */
[----:B------:R-:W-:-:S03]  /*1060*/  IMAD.MOV.U32 R11, RZ, RZ, R8 ;  /* 0x000000ffff0b7224 */ /* 0x000fc600078e0008 */
[C---:B------:R-:W-:Y:S02]  /*1070*/  SEL R9, R0.reuse, R13, !P1 ;  /* 0x0000000d00097207 */ /* 0x040fe40004800000 */
[----:B------:R-:W-:-:S03]  /*1080*/  @P1 SEL R11, R0, R11, P0 ;  /* 0x0000000b000b1207 */ /* 0x000fc60000000000 */
[----:B------:R-:W-:-:S04]  /*1090*/  IMAD.WIDE R8, R9, 0x8, R2 ;  /* 0x0000000809087825 */ /* 0x000fc800078e0202 */
[----:B------:R-:W-:Y:S02]  /*10a0*/  IMAD.WIDE R10, R11, 0x8, R2 ;  /* 0x000000080b0a7825 */ /* 0x000fe400078e0202 */
[----:B------:R-:W2:Y:S04]  /*10b0*/  LDG.E.64 R2, desc[UR4][R8.64] ;  /* 0x0000000408027981 */ /* 0x000ea8000c1e1b00 */
[----:B------:R-:W3:Y:S04]  /*10c0*/  LDG.E.64 R12, desc[UR4][R10.64] ;  /* 0x000000040a0c7981 */ /* 0x000ee8000c1e1b00 */
[----:B------:R-:W-:Y:S04]  /*10d0*/  STG.E.64 desc[UR4][R8.64], R6 ;  /* 0x0000000608007986 */ /* 0x000fe8000c101b04 */
[----:B------:R-:W4:Y:S04]  /*10e0*/  LDG.E.64 R14, desc[UR4][R4.64+0xf8] ;  /* 0x0000f804040e7981 */ /* 0x000f28000c1e1b00 */
[----:B--2---:R-:W-:Y:S04]  /*10f0*/  STG.E.64 desc[UR4][R4.64], R2 ;  /* 0x0000000204007986 */ /* 0x004fe8000c101b04 */
[----:B----4-:R-:W-:Y:S04]  /*1100*/  STG.E.64 desc[UR4][R10.64], R14 ;  /* 0x0000000e0a007986 */ /* 0x010fe8000c101b04 */
[----:B---3--:R-:W-:Y:S01]  /*1110*/  STG.E.64 desc[UR4][R4.64+0xf8], R12 ;  /* 0x0000f80c04007986 */ /* 0x008fe2000c101b04 */
[----:B------:R-:W-:Y:S05]  /*1120*/  EXIT ;  /* 0x000000000000794d */ /* 0x000fea0003800000 */
.L_x_1:
        /* <DEDUP_REMOVED lines=13> */
.L_x_56:


//--------------------- .text._Z15selection_wheelPyPjS_Pfi --------------------------
	.section	.text._Z15selection_wheelPyPjS_Pfi,"ax",@progbits
	.align	128
        .global         _Z15selection_wheelPyPjS_Pfi
        .type           _Z15selection_wheelPyPjS_Pfi,@function
        .size           _Z15selection_wheelPyPjS_Pfi,(.L_x_57 - _Z15selection_wheelPyPjS_Pfi)
        .other          _Z15selection_wheelPyPjS_Pfi,@"STO_CUDA_ENTRY STV_DEFAULT"
_Z15selection_wheelPyPjS_Pfi:
.text._Z15selection_wheelPyPjS_Pfi:
        /* <DEDUP_REMOVED lines=10> */
[----:B------:R-:W-:-:S06]  /*00a0*/  IMAD.SHL.U32 R37, R39, 0x20, RZ ;  /* 0x0000002027257824 */ /* 0x000fcc00078e00ff */
[----:B------:R-:W2:Y:S08]  /*00b0*/  LDC.64 R4, c[0x0][0x398] ;  /* 0x0000e600ff047b82 */ /* 0x000eb00000000a00 */
[----:B------:R-:W3:Y:S01]  /*00c0*/  LDC R41, c[0x3][0x48] ;  /* 0x00c01200ff297b82 */ /* 0x000ee20000000800 */
[----:B0-----:R-:W-:-:S05]  /*00d0*/  IMAD.WIDE R2, R37, 0x4, R2 ;  /* 0x0000000425027825 */ /* 0x001fca00078e0202 */
[----:B-1----:R-:W3:Y:S04]  /*00e0*/  LDG.E R36, desc[UR4][R2.64] ;  /* 0x0000000402247981 */ /* 0x002ee8000c1e1900 */
[----:B------:R-:W4:Y:S04]  /*00f0*/  LDG.E R35, desc[UR4][R2.64+0x4] ;  /* 0x0000040402237981 */ /* 0x000f28000c1e1900 */
        /* <DEDUP_REMOVED lines=29> */
[----:B------:R0:W5:Y:S01]  /*02d0*/  LDG.E R34, desc[UR4][R2.64+0x7c] ;  /* 0x00007c0402227981 */ /* 0x000162000c1e1900 */
[----:B--2---:R-:W-:-:S06]  /*02e0*/  IMAD.WIDE R4, R39, 0x4, R4 ;  /* 0x0000000427047825 */ /* 0x004fcc00078e0204 */
[----:B------:R1:W2:Y:S01]  /*02f0*/  LDG.E R4, desc[UR4][R4.64] ;  /* 0x0000000404047981 */ /* 0x0002a2000c1e1900 */
[----:B------:R-:W-:Y:S01]  /*0300*/  BSSY.RECONVERGENT B0, `(.L_x_2) ;  /* 0x000022c000007945 */ /* 0x000fe20003800200 */
[--C-:B---3--:R-:W-:Y:S02]  /*0310*/  VIADDMNMX.U32 R38, R41, 0x64, R36.reuse, PT ;  /* 0x0000006429267846 */ /* 0x108fe40003800024 */
[----:B----4-:R-:W-:Y:S02]  /*0320*/  IADD3 R40, PT, PT, R32, R35, R36 ;  /* 0x0000002320287210 */ /* 0x010fe40007ffe024 */
[----:B------:R-:W-:Y:S02]  /*0330*/  VIMNMX3.U32 R38, R35, R38, R32, PT ;  /* 0x000000262326720f */ /* 0x000fe40003800020 */
[----:B-----5:R-:W-:Y:S02]  /*0340*/  IADD3 R40, PT, PT, R30, R33, R40 ;  /* 0x000000211e287210 */ /* 0x020fe40007ffe028 */
[----:B------:R-:W-:-:S02]  /*0350*/  VIMNMX3.U32 R38, R33, R38, R30, PT ;  /* 0x000000262126720f */ /* 0x000fc4000380001e */
[----:B------:R-:W-:Y:S02]  /*0360*/  IADD3 R40, PT, PT, R28, R31, R40 ;  /* 0x0000001f1c287210 */ /* 0x000fe40007ffe028 */
[----:B------:R-:W-:Y:S02]  /*0370*/  VIMNMX3.U32 R38, R31, R38, R28, PT ;  /* 0x000000261f26720f */ /* 0x000fe4000380001c */
[----:B------:R-:W-:Y:S02]  /*0380*/  IADD3 R40, PT, PT, R26, R29, R40 ;  /* 0x0000001d1a287210 */ /* 0x000fe40007ffe028 */
[----:B------:R-:W-:Y:S02]  /*0390*/  VIMNMX3.U32 R38, R29, R38, R26, PT ;  /* 0x000000261d26720f */ /* 0x000fe4000380001a */
[----:B------:R-:W-:Y:S02]  /*03a0*/  IADD3 R40, PT, PT, R24, R27, R40 ;  /* 0x0000001b18287210 */ /* 0x000fe40007ffe028 */
        /* <DEDUP_REMOVED lines=19> */
[----:B0-----:R-:W-:Y:S02]  /*04e0*/  IADD3 R3, PT, PT, R0, R7, R40 ;  /* 0x0000000700037210 */ /* 0x001fe40007ffe028 */
[----:B-1----:R-:W-:-:S03]  /*04f0*/  VIMNMX3.U32 R5, R7, R38, R0, PT ;  /* 0x000000260705720f */ /* 0x002fc60003800000 */
[----:B------:R-:W-:Y:S01]  /*0500*/  IMAD.IADD R38, R3, 0x1, R34 ;  /* 0x0000000103267824 */ /* 0x000fe200078e0222 */
[----:B------:R-:W-:-:S05]  /*0510*/  VIMNMX.U32 R5, PT, PT, R5, R34, PT ;  /* 0x0000002205057248 */ /* 0x000fca0003fe0000 */
[----:B------:R-:W-:-:S04]  /*0520*/  IMAD R38, R5, -0x20, R38 ;  /* 0xffffffe005267824 */ /* 0x000fc800078e0226 */
[----:B------:R-:W0:Y:S01]  /*0530*/  I2F.U32.RP R41, R38 ;  /* 0x0000002600297306 */ /* 0x000e220000209000 */
[----:B------:R-:W-:-:S07]  /*0540*/  IMAD.MOV R43, RZ, RZ, -R38 ;  /* 0x000000ffff2b7224 */ /* 0x000fce00078e0a26 */
[----:B0-----:R-:W0:Y:S02]  /*0550*/  MUFU.RCP R41, R41 ;  /* 0x0000002900297308 */ /* 0x001e240000001000 */
[----:B0-----:R-:W-:-:S06]  /*0560*/  VIADD R2, R41, 0xffffffe ;  /* 0x0ffffffe29027836 */ /* 0x001fcc0000000000 */
[----:B------:R0:W1:Y:S02]  /*0570*/  F2I.FTZ.U32.TRUNC.NTZ R3, R2 ;  /* 0x0000000200037305 */ /* 0x000064000021f000 */
[----:B0-----:R-:W-:Y:S02]  /*0580*/  IMAD.MOV.U32 R2, RZ, RZ, RZ ;  /* 0x000000ffff027224 */ /* 0x001fe400078e00ff */
[----:B-1----:R-:W-:-:S04]  /*0590*/  IMAD R43, R43, R3, RZ ;  /* 0x000000032b2b7224 */ /* 0x002fc800078e02ff */
[----:B------:R-:W-:Y:S01]  /*05a0*/  IMAD.HI.U32 R40, R3, R43, R2 ;  /* 0x0000002b03287227 */ /* 0x000fe200078e0002 */
[----:B------:R-:W-:-:S03]  /*05b0*/  IADD3 R3, PT, PT, R36, -R5, RZ ;  /* 0x8000000524037210 */ /* 0x000fc60007ffe0ff */
[----:B------:R-:W-:Y:S02]  /*05c0*/  IMAD.MOV.U32 R2, RZ, RZ, R37 ;  /* 0x000000ffff027224 */ /* 0x000fe400078e0025 */
[----:B------:R-:W-:-:S04]  /*05d0*/  IMAD.HI.U32 R43, R40, R3, RZ ;  /* 0x00000003282b7227 */ /* 0x000fc800078e00ff */
[----:B------:R-:W-:-:S04]  /*05e0*/  IMAD.MOV R36, RZ, RZ, -R43 ;  /* 0x000000ffff247224 */ /* 0x000fc800078e0a2b */
[----:B------:R-:W-:Y:S01]  /*05f0*/  IMAD R3, R38, R36, R3 ;  /* 0x0000002426037224 */ /* 0x000fe200078e0203 */
[----:B------:R-:W-:-:S04]  /*0600*/  LOP3.LUT R36, RZ, R38, RZ, 0x33, !PT ;  /* 0x00000026ff247212 */ /* 0x000fc800078e33ff */
[----:B------:R-:W-:-:S13]  /*0610*/  ISETP.GE.U32.AND P0, PT, R3, R38, PT ;  /* 0x000000260300720c */ /* 0x000fda0003f06070 */
[----:B------:R-:W-:Y:S02]  /*0620*/  @P0 IMAD.IADD R3, R3, 0x1, -R38 ;  /* 0x0000000103030824 */ /* 0x000fe400078e0a26 */
[----:B------:R-:W-:Y:S01]  /*0630*/  @P0 VIADD R43, R43, 0x1 ;  /* 0x000000012b2b0836 */ /* 0x000fe20000000000 */
[----:B------:R-:W-:Y:S02]  /*0640*/  ISETP.NE.U32.AND P0, PT, R38, RZ, PT ;  /* 0x000000ff2600720c */ /* 0x000fe40003f05070 */
[----:B------:R-:W-:Y:S02]  /*0650*/  ISETP.GE.U32.AND P1, PT, R3, R38, PT ;  /* 0x000000260300720c */ /* 0x000fe40003f26070 */
[----:B------:R-:W-:-:S11]  /*0660*/  SHF.R.S32.HI R3, RZ, 0x1f, R37 ;  /* 0x0000001fff037819 */ /* 0x000fd60000011425 */
[----:B------:R-:W-:-:S05]  /*0670*/  @P1 VIADD R43, R43, 0x1 ;  /* 0x000000012b2b1836 */ /* 0x000fca0000000000 */
[----:B------:R-:W-:-:S04]  /*0680*/  SEL R41, R36, R43, !P0 ;  /* 0x0000002b24297207 */ /* 0x000fc80004000000 */
[----:B------:R-:W-:-:S04]  /*0690*/  I2FP.F32.U32 R41, R41 ;  /* 0x0000002900297245 */ /* 0x000fc80000201000 */
[----:B--2---:R-:W-:-:S13]  /*06a0*/  FSETP.GEU.AND P1, PT, R4, R41, PT ;  /* 0x000000290400720b */ /* 0x004fda0003f2e000 */
[----:B------:R-:W-:Y:S05]  /*06b0*/  @!P1 BRA `(.L_x_3) ;  /* 0x0000001c00c09947 */ /* 0x000fea0003800000 */
[----:B------:R-:W-:Y:S01]  /*06c0*/  IADD3 R35, PT, PT, R35, -R5, RZ ;  /* 0x8000000523237210 */ /* 0x000fe20007ffe0ff */
[----:B------:R-:W-:-:S04]  /*06d0*/  VIADD R2, R2, 0x1 ;  /* 0x0000000102027836 */ /* 0x000fc80000000000 */
[----:B------:R-:W-:-:S04]  /*06e0*/  IMAD.HI.U32 R3, R40, R35, RZ ;  /* 0x0000002328037227 */ /* 0x000fc800078e00ff */
[----:B------:R-:W-:-:S04]  /*06f0*/  IMAD.MOV R42, RZ, RZ, -R3 ;  /* 0x000000ffff2a7224 */ /* 0x000fc800078e0a03 */
[----:B------:R-:W-:-:S05]  /*0700*/  IMAD R35, R38, R42, R35 ;  /* 0x0000002a26237224 */ /* 0x000fca00078e0223 */
[----:B------:R-:W-:-:S13]  /*0710*/  ISETP.GE.U32.AND P1, PT, R35, R38, PT ;  /* 0x000000262300720c */ /* 0x000fda0003f26070 */
[----:B------:R-:W-:Y:S02]  /*0720*/  @P1 IMAD.IADD R35, R35, 0x1, -R38 ;  /* 0x0000000123231824 */ /* 0x000fe400078e0a26 */
[----:B------:R-:W-:-:S03]  /*0730*/  @P1 VIADD R3, R3, 0x1 ;  /* 0x0000000103031836 */ /* 0x000fc60000000000 */
[----:B------:R-:W-:-:S13]  /*0740*/  ISETP.GE.U32.AND P2, PT, R35, R38, PT ;  /* 0x000000262300720c */ /* 0x000fda0003f46070 */
[----:B------:R-:W-:-:S05]  /*0750*/  @P2 VIADD R3, R3, 0x1 ;  /* 0x0000000103032836 */ /* 0x000fca0000000000 */
[----:B------:R-:W-:-:S04]  /*0760*/  SEL R3, R36, R3, !P0 ;  /* 0x0000000324037207 */ /* 0x000fc80004000000 */
[----:B------:R-:W-:Y:S02]  /*0770*/  I2FP.F32.U32 R42, R3 ;  /* 0x00000003002a7245 */ /* 0x000fe40000201000 */
[----:B------:R-:W-:-:S03]  /*0780*/  SHF.R.S32.HI R3, RZ, 0x1f, R2 ;  /* 0x0000001fff037819 */ /* 0x000fc60000011402 */
[----:B------:R-:W-:-:S05]  /*0790*/  FADD R41, R41, R42 ;  /* 0x0000002a29297221 */ /* 0x000fca0000000000 */
[----:B------:R-:W-:-:S13]  /*07a0*/  FSETP.GT.AND P1, PT, R41, R4, PT ;  /* 0x000000042900720b */ /* 0x000fda0003f24000 */
[----:B------:R-:W-:Y:S05]  /*07b0*/  @P1 BRA `(.L_x_3) ;  /* 0x0000001c00801947 */ /* 0x000fea0003800000 */
[----:B------:R-:W-:-:S05]  /*07c0*/  IADD3 R3, PT, PT, R32, -R5, RZ ;  /* 0x8000000520037210 */ /* 0x000fca0007ffe0ff */
        /* <DEDUP_REMOVED lines=9> */
[----:B------:R-:W-:-:S05]  /*0860*/  I2FP.F32.U32 R2, R35 ;  /* 0x0000002300027245 */ /* 0x000fca0000201000 */
[----:B------:R-:W-:Y:S01]  /*0870*/  FADD R41, R41, R2 ;  /* 0x0000000229297221 */ /* 0x000fe20000000000 */
[----:B------:R-:W-:-:S04]  /*0880*/  VIADD R2, R37, 0x2 ;  /* 0x0000000225027836 */ /* 0x000fc80000000000 */
[----:B------:R-:W-:Y:S02]  /*0890*/  FSETP.GT.AND P1, PT, R41, R4, PT ;  /* 0x000000042900720b */ /* 0x000fe40003f24000 */
[----:B------:R-:W-:-:S11]  /*08a0*/  SHF.R.S32.HI R3, RZ, 0x1f, R2 ;  /* 0x0000001fff037819 */ /* 0x000fd60000011402 */
        /* <DEDUP_REMOVED lines=173> */
[----:B------:R-:W-:-:S04]  /*1380*/  IADD3 R2, PT, PT, R37, 0xd, RZ ;  /* 0x0000000d25027810 */ /* 0x000fc80007ffe0ff */
[----:B------:R-:W-:Y:S02]  /*1390*/  FSETP.GT.AND P1, PT, R41, R4, PT ;  /* 0x000000042900720b */ /* 0x000fe40003f24000 */
[----:B------:R-:W-:-:S11]  /*13a0*/  SHF.R.S32.HI R3, RZ, 0x1f, R2 ;  /* 0x0000001fff037819 */ /* 0x000fd60000011402 */
[----:B------:R-:W-:Y:S05]  /*13b0*/  @P1 BRA `(.L_x_3) ;  /* 0x0000001000801947 */ /* 0x000fea0003800000 */
[----:B------:R-:W-:-:S04]  /*13c0*/  IMAD.IADD R3, R20, 0x1, -R5 ;  /* 0x0000000114037824 */ /* 0x000fc800078e0a05 */
[----:B------:R-:W-:-:S04]  /*13d0*/  IMAD.HI.U32 R23, R40, R3, RZ ;  /* 0x0000000328177227 */ /* 0x000fc800078e00ff */
[----:B------:R-:W-:-:S04]  /*13e0*/  IMAD.MOV R2, RZ, RZ, -R23 ;  /* 0x000000ffff027224 */ /* 0x000fc800078e0a17 */
[----:B------:R-:W-:-:S05]  /*13f0*/  IMAD R3, R38, R2, R3 ;  /* 0x0000000226037224 */ /* 0x000fca00078e0203 */
[----:B------:R-:W-:-:S13]  /*1400*/  ISETP.GE.U32.AND P1, PT, R3, R38, PT ;  /* 0x000000260300720c */ /* 0x000fda0003f26070 */
[----:B------:R-:W-:Y:S02]  /*1410*/  @P1 IMAD.IADD R3, R3, 0x1, -R38 ;  /* 0x0000000103031824 */ /* 0x000fe400078e0a26 */
[----:B------:R-:W-:-:S03]  /*1420*/  @P1 VIADD R23, R23, 0x1 ;  /* 0x0000000117171836 */ /* 0x000fc60000000000 */
[----:B------:R-:W-:-:S13]  /*1430*/  ISETP.GE.U32.AND P2, PT, R3, R38, PT ;  /* 0x000000260300720c */ /* 0x000fda0003f46070 */
[----:B------:R-:W-:-:S04]  /*1440*/  @P2 IADD3 R23, PT, PT, R23, 0x1, RZ ;  /* 0x0000000117172810 */ /* 0x000fc80007ffe0ff */
[----:B------:R-:W-:-:S04]  /*1450*/  SEL R23, R36, R23, !P0 ;  /* 0x0000001724177207 */ /* 0x000fc80004000000 */
[----:B------:R-:W-:-:S05]  /*1460*/  I2FP.F32.U32 R2, R23 ;  /* 0x0000001700027245 */ /* 0x000fca0000201000 */
[----:B------:R-:W-:Y:S01]  /*1470*/  FADD R41, R41, R2 ;  /* 0x0000000229297221 */ /* 0x000fe20000000000 */
[----:B------:R-:W-:-:S04]  /*1480*/  VIADD R2, R37, 0xe ;  /* 0x0000000e25027836 */ /* 0x000fc80000000000 */
        /* <DEDUP_REMOVED lines=8> */
[----:B------:R-:W-:Y:S01]  /*1510*/  @P1 IMAD.IADD R21, R21, 0x1, -R38 ;  /* 0x0000000115151824 */ /* 0x000fe200078e0a26 */
[----:B------:R-:W-:-:S04]  /*1520*/  @P1 IADD3 R3, PT, PT, R3, 0x1, RZ ;  /* 0x0000000103031810 */ /* 0x000fc80007ffe0ff */
        /* <DEDUP_REMOVED lines=14> */
[----:B------:R-:W-:Y:S01]  /*1610*/  @P1 IADD3 R3, PT, PT, -R38, R3, RZ ;  /* 0x0000000326031210 */ /* 0x000fe20007ffe1ff */
        /* <DEDUP_REMOVED lines=11> */
[----:B------:R-:W-:-:S05]  /*16d0*/  IMAD.HI.U32 R3, R40, R19, RZ ;  /* 0x0000001328037227 */ /* 0x000fca00078e00ff */
[----:B------:R-:W-:-:S05]  /*16e0*/  IADD3 R2, PT, PT, -R3, RZ, RZ ;  /* 0x000000ff03027210 */ /* 0x000fca0007ffe1ff */
        /* <DEDUP_REMOVED lines=205> */
[----:B------:R-:W-:Y:S02]  /*23c0*/  IMAD.IADD R3, R0, 0x1, -R5 ;  /* 0x0000000100037824 */ /* 0x000fe400078e0a05 */
[----:B------:R-:W-:Y:S02]  /*23d0*/  VIADD R2, R37, 0x1e ;  /* 0x0000001e25027836 */ /* 0x000fe40000000000 */
[----:B------:R-:W-:-:S04]  /*23e0*/  IMAD.HI.U32 R7, R40, R3, RZ ;  /* 0x0000000328077227 */ /* 0x000fc800078e00ff */
[----:B------:R-:W-:-:S04]  /*23f0*/  IMAD.MOV R0, RZ, RZ, -R7 ;  /* 0x000000ffff007224 */ /* 0x000fc800078e0a07 */
[----:B------:R-:W-:-:S05]  /*2400*/  IMAD R3, R38, R0, R3 ;  /* 0x0000000026037224 */ /* 0x000fca00078e0203 */
[----:B------:R-:W-:-:S13]  /*2410*/  ISETP.GE.U32.AND P1, PT, R3, R38, PT ;  /* 0x000000260300720c */ /* 0x000fda0003f26070 */
[----:B------:R-:W-:Y:S01]  /*2420*/  @P1 IMAD.IADD R3, R3, 0x1, -R38 ;  /* 0x0000000103031824 */ /* 0x000fe200078e0a26 */
[----:B------:R-:W-:-:S04]  /*2430*/  @P1 IADD3 R7, PT, PT, R7, 0x1, RZ ;  /* 0x0000000107071810 */ /* 0x000fc80007ffe0ff */
[----:B------:R-:W-:Y:S02]  /*2440*/  ISETP.GE.U32.AND P2, PT, R3, R38, PT ;  /* 0x000000260300720c */ /* 0x000fe40003f46070 */
[----:B------:R-:W-:-:S11]  /*2450*/  SHF.R.S32.HI R3, RZ, 0x1f, R2 ;  /* 0x0000001fff037819 */ /* 0x000fd60000011402 */
[----:B------:R-:W-:-:S05]  /*2460*/  @P2 VIADD R7, R7, 0x1 ;  /* 0x0000000107072836 */ /* 0x000fca0000000000 */
[----:B------:R-:W-:-:S04]  /*2470*/  SEL R7, R36, R7, !P0 ;  /* 0x0000000724077207 */ /* 0x000fc80004000000 */
[----:B------:R-:W-:-:S05]  /*2480*/  I2FP.F32.U32 R0, R7 ;  /* 0x0000000700007245 */ /* 0x000fca0000201000 */
[----:B------:R-:W-:-:S05]  /*2490*/  FADD R41, R41, R0 ;  /* 0x0000000029297221 */ /* 0x000fca0000000000 */
[----:B------:R-:W-:-:S13]  /*24a0*/  FSETP.GT.AND P1, PT, R41, R4, PT ;  /* 0x000000042900720b */ /* 0x000fda0003f24000 */
[----:B------:R-:W-:Y:S05]  /*24b0*/  @P1 BRA `(.L_x_3) ;  /* 0x0000000000401947 */ /* 0x000fea0003800000 */
[----:B------:R-:W-:Y:S02]  /*24c0*/  IMAD.IADD R5, R34, 0x1, -R5 ;  /* 0x0000000122057824 */ /* 0x000fe400078e0a05 */
[----:B------:R-:W-:Y:S02]  /*24d0*/  VIADD R2, R37, 0x1f ;  /* 0x0000001f25027836 */ /* 0x000fe40000000000 */
        /* <DEDUP_REMOVED lines=13> */
[----:B------:R-:W-:Y:S05]  /*25b0*/  @!P0 EXIT ;  /* 0x000000000000894d */ /* 0x000fea0003800000 */
.L_x_3:
[----:B------:R-:W-:Y:S05]  /*25c0*/  BSYNC.RECONVERGENT B0 ;  /* 0x0000000000007941 */ /* 0x000fea0003800200 */
.L_x_2:
[----:B------:R-:W0:Y:S01]  /*25d0*/  LDCU.64 UR6, c[0x0][0x380] ;  /* 0x00007000ff0677ac */ /* 0x000e220008000a00 */
[----:B------:R-:W1:Y:S01]  /*25e0*/  LDC.64 R4, c[0x0][0x390] ;  /* 0x0000e400ff047b82 */ /* 0x000e620000000a00 */
[----:B0-----:R-:W-:-:S04]  /*25f0*/  LEA R6, P0, R2, UR6, 0x3 ;  /* 0x0000000602067c11 */ /* 0x001fc8000f8018ff */
[----:B------:R-:W-:-:S05]  /*2600*/  LEA.HI.X R7, R2, UR7, R3, 0x3, P0 ;  /* 0x0000000702077c11 */ /* 0x000fca00080f1c03 */
[----:B------:R-:W2:Y:S01]  /*2610*/  LDG.E.64 R2, desc[UR4][R6.64] ;  /* 0x0000000406027981 */ /* 0x000ea2000c1e1b00 */
[----:B-1----:R-:W-:-:S05]  /*2620*/  IMAD.WIDE R4, R39, 0x8, R4 ;  /* 0x0000000827047825 */ /* 0x002fca00078e0204 */
[----:B--2---:R-:W-:Y:S01]  /*2630*/  STG.E.64 desc[UR4][R4.64], R2 ;  /* 0x0000000204007986 */ /* 0x004fe2000c101b04 */
[----:B------:R-:W-:Y:S05]  /*2640*/  EXIT ;  /* 0x000000000000794d */ /* 0x000fea0003800000 */
.L_x_4:
        /* <DEDUP_REMOVED lines=11> */
.L_x_57:


//--------------------- .text._Z17selection_elitismPyPjS_i --------------------------
	.section	.text._Z17selection_elitismPyPjS_i,"ax",@progbits
	.align	128
        .global         _Z17selection_elitismPyPjS_i
        .type           _Z17selection_elitismPyPjS_i,@function
        .size           _Z17selection_elitismPyPjS_i,(.L_x_58 - _Z17selection_elitismPyPjS_i)
        .other          _Z17selection_elitismPyPjS_i,@"STO_CUDA_ENTRY STV_DEFAULT"
_Z17selection_elitismPyPjS_i:
.text._Z17selection_elitismPyPjS_i:
        /* <DEDUP_REMOVED lines=11> */
[----:B------:R-:W2:Y:S01]  /*00b0*/  LDC.64 R6, c[0x0][0x380] ;  /* 0x0000e000ff067b82 */ /* 0x000ea20000000a00 */
[----:B0-----:R-:W-:-:S05]  /*00c0*/  IMAD.WIDE R4, R3, 0x4, R4 ;  /* 0x0000000403047825 */ /* 0x001fca00078e0204 */
[----:B-1----:R-:W3:Y:S04]  /*00d0*/  LDG.E R8, desc[UR4][R4.64] ;  /* 0x0000000404087981 */ /* 0x002ee8000c1e1900 */
[----:B------:R-:W4:Y:S01]  /*00e0*/  LDG.E R9, desc[UR4][R4.64+0x4] ;  /* 0x0000040404097981 */ /* 0x000f22000c1e1900 */
[----:B--2---:R-:W-:Y:S01]  /*00f0*/  IMAD.WIDE R6, R3, 0x8, R6 ;  /* 0x0000000803067825 */ /* 0x004fe200078e0206 */
[----:B------:R-:W-:Y:S02]  /*0100*/  CS2R R2, SRZ ;  /* 0x0000000000027805 */ /* 0x000fe4000001ff00 */
[----:B------:R-:W2:Y:S01]  /*0110*/  LDG.E R11, desc[UR4][R4.64+0x8] ;  /* 0x00000804040b7981 */ /* 0x000ea2000c1e1900 */
[----:B---3--:R-:W-:-:S13]  /*0120*/  ISETP.NE.AND P0, PT, R8, RZ, PT ;  /* 0x000000ff0800720c */ /* 0x008fda0003f05270 */
[----:B------:R-:W3:Y:S01]  /*0130*/  @P0 LDG.E.64 R2, desc[UR4][R6.64] ;  /* 0x0000000406020981 */ /* 0x000ee2000c1e1b00 */
[----:B----4-:R-:W-:-:S13]  /*0140*/  ISETP.GT.U32.AND P0, PT, R9, R8, PT ;  /* 0x000000080900720c */ /* 0x010fda0003f04070 */
[----:B------:R-:W-:Y:S02]  /*0150*/  @P0 IMAD.MOV.U32 R8, RZ, RZ, R9 ;  /* 0x000000ffff080224 */ /* 0x000fe400078e0009 */
[----:B------:R-:W4:Y:S04]  /*0160*/  LDG.E R9, desc[UR4][R4.64+0xc] ;  /* 0x00000c0404097981 */ /* 0x000f28000c1e1900 */
[----:B---3--:R-:W3:Y:S01]  /*0170*/  @P0 LDG.E.64 R2, desc[UR4][R6.64+0x8] ;  /* 0x0000080406020981 */ /* 0x008ee2000c1e1b00 */
[----:B--2---:R-:W-:-:S13]  /*0180*/  ISETP.GT.U32.AND P0, PT, R11, R8, PT ;  /* 0x000000080b00720c */ /* 0x004fda0003f04070 */
[----:B------:R-:W-:Y:S02]  /*0190*/  @P0 IMAD.MOV.U32 R8, RZ, RZ, R11 ;  /* 0x000000ffff080224 */ /* 0x000fe400078e000b */
[----:B------:R-:W2:Y:S04]  /*01a0*/  LDG.E R11, desc[UR4][R4.64+0x10] ;  /* 0x00001004040b7981 */ /* 0x000ea8000c1e1900 */
[----:B---3--:R-:W3:Y:S01]  /*01b0*/  @P0 LDG.E.64 R2, desc[UR4][R6.64+0x10] ;  /* 0x0000100406020981 */ /* 0x008ee2000c1e1b00 */
        /* <DEDUP_REMOVED lines=49> */
[----:B------:R-:W-:Y:S02]  /*04d0*/  @P0 MOV R8, R9 ;  /* 0x0000000900080202 */ /* 0x000fe40000000f00 */
        /* <DEDUP_REMOVED lines=35> */
[----:B------:R-:W-:Y:S02]  /*0710*/  @P0 MOV R8, R11 ;  /* 0x0000000b00080202 */ /* 0x000fe40000000f00 */
        /* <DEDUP_REMOVED lines=23> */
[----:B------:R-:W-:Y:S01]  /*0890*/  @P0 IMAD.MOV.U32 R8, RZ, RZ, R11 ;  /* 0x000000ffff080224 */ /* 0x000fe200078e000b */
[----:B---3--:R-:W2:Y:S04]  /*08a0*/  @P0 LDG.E.64 R2, desc[UR4][R6.64+0xf0] ;  /* 0x0000f00406020981 */ /* 0x008ea8000c1e1b00 */
[----:B----4-:R-:W-:Y:S02]  /*08b0*/  ISETP.GT.U32.AND P0, PT, R9, R8, PT ;  /* 0x000000080900720c */ /* 0x010fe40003f04070 */
[----:B------:R-:W0:Y:S11]  /*08c0*/  LDC.64 R8, c[0x0][0x390] ;  /* 0x0000e400ff087b82 */ /* 0x000e360000000a00 */
[----:B--2---:R-:W2:Y:S01]  /*08d0*/  @P0 LDG.E.64 R2, desc[UR4][R6.64+0xf8] ;  /* 0x0000f80406020981 */ /* 0x004ea2000c1e1b00 */
[----:B0-----:R-:W-:-:S05]  /*08e0*/  IMAD.WIDE R8, R0, 0x8, R8 ;  /* 0x0000000800087825 */ /* 0x001fca00078e0208 */
[----:B--2---:R-:W-:Y:S01]  /*08f0*/  STG.E.64 desc[UR4][R8.64], R2 ;  /* 0x0000000208007986 */ /* 0x004fe2000c101b04 */
[----:B------:R-:W-:Y:S05]  /*0900*/  EXIT ;  /* 0x000000000000794d */ /* 0x000fea0003800000 */
.L_x_5:
        /* <DEDUP_REMOVED lines=15> */
.L_x_58:


//--------------------- .text._Z17crossover_uniformPyS_i --------------------------
	.section	.text._Z17crossover_uniformPyS_i,"ax",@progbits
	.align	128
        .global         _Z17crossover_uniformPyS_i
        .type           _Z17crossover_uniformPyS_i,@function
        .size           _Z17crossover_uniformPyS_i,(.L_x_59 - _Z17crossover_uniformPyS_i)
        .other          _Z17crossover_uniformPyS_i,@"STO_CUDA_ENTRY STV_DEFAULT"
_Z17crossover_uniformPyS_i:
.text._Z17crossover_uniformPyS_i:
[----:B------:R-:W-:Y:S01]  /*0000*/  LDC R1, c[0x0][0x37c] ;  /* 0x0000df00ff017b82 */ /* 0x000fe20000000800 */
[----:B------:R-:W0:Y:S07]  /*0010*/  S2R R9, SR_CTAID.X ;  /* 0x0000000000097919 */ /* 0x000e2e0000002500 */
[----:B------:R-:W1:Y:S01]  /*0020*/  LDC R6, c[0x3][0x4c] ;  /* 0x00c01300ff067b82 */ /* 0x000e620000000800 */
[----:B------:R-:W0:Y:S01]  /*0030*/  LDCU UR4, c[0x0][0x360] ;  /* 0x00006c00ff0477ac */ /* 0x000e220008000800 */
[----:B------:R-:W0:Y:S01]  /*0040*/  S2R R0, SR_TID.X ;  /* 0x0000000000007919 */ /* 0x000e220000002100 */
[----:B------:R-:W2:Y:S01]  /*0050*/  LDCU UR5, c[0x0][0x390] ;  /* 0x00007200ff0577ac */ /* 0x000ea20008000800 */
[----:B-1----:R-:W-:Y:S01]  /*0060*/  ISETP.GE.AND P0, PT, R6, 0x1, PT ;  /* 0x000000010600780c */ /* 0x002fe20003f06270 */
[----:B0-----:R-:W-:-:S05]  /*0070*/  IMAD R7, R9, UR4, R0 ;  /* 0x0000000409077c24 */ /* 0x001fca000f8e0200 */
[----:B--2---:R-:W-:-:S13]  /*0080*/  ISETP.GE.OR P0, PT, R7, UR5, !P0 ;  /* 0x0000000507007c0c */ /* 0x004fda000c706670 */
[----:B------:R-:W-:Y:S05]  /*0090*/  @P0 EXIT ;  /* 0x000000000000094d */ /* 0x000fea0003800000 */
[----:B------:R-:W0:Y:S01]  /*00a0*/  LDC.64 R2, c[0x0][0x388] ;  /* 0x0000e200ff027b82 */ /* 0x000e220000000a00 */
[C---:B------:R-:W-:Y:S01]  /*00b0*/  ISETP.GE.U32.AND P0, PT, R6.reuse, 0x7, PT ;  /* 0x000000070600780c */ /* 0x040fe20003f06070 */
[----:B------:R-:W1:Y:S01]  /*00c0*/  LDCU.64 UR6, c[0x0][0x358] ;  /* 0x00006b00ff0677ac */ /* 0x000e620008000a00 */
[----:B------:R-:W-:Y:S01]  /*00d0*/  VIMNMX.U32 R0, PT, PT, R6, 0x2, !PT ;  /* 0x0000000206007848 */ /* 0x000fe20007fe0000 */
[----:B------:R-:W-:-:S04]  /*00e0*/  UMOV UR4, URZ ;  /* 0x000000ff00047c82 */ /* 0x000fc80008000000 */
[----:B------:R-:W2:Y:S01]  /*00f0*/  LDC.64 R4, c[0x0][0x380] ;  /* 0x0000e000ff047b82 */ /* 0x000ea20000000a00 */
[----:B------:R-:W-:-:S05]  /*0100*/  VIADD R0, R0, 0xffffffff ;  /* 0xffffffff00007836 */ /* 0x000fca0000000000 */
[----:B------:R-:W-:-:S04]  /*0110*/  LEA.HI R6, R0, 0x1, RZ, 0x1f ;  /* 0x0000000100067811 */ /* 0x000fc800078ff8ff */
[----:B------:R-:W-:Y:S01]  /*0120*/  LOP3.LUT R0, R6, 0x3, RZ, 0xc0, !PT ;  /* 0x0000000306007812 */ /* 0x000fe200078ec0ff */
[----:B0-----:R-:W-:-:S04]  /*0130*/  IMAD.WIDE.U32 R2, R9, 0x8, R2 ;  /* 0x0000000809027825 */ /* 0x001fc800078e0002 */
[----:B--2---:R-:W-:Y:S01]  /*0140*/  IMAD.WIDE R4, R7, 0x8, R4 ;  /* 0x0000000807047825 */ /* 0x004fe200078e0204 */
[----:B-1----:R-:W-:Y:S06]  /*0150*/  @!P0 BRA `(.L_x_6) ;  /* 0x0000000400888947 */ /* 0x002fec0003800000 */
[----:B------:R-:W-:Y:S01]  /*0160*/  LOP3.LUT R6, R6, 0x7ffffffc, RZ, 0xc0, !PT ;  /* 0x7ffffffc06067812 */ /* 0x000fe200078ec0ff */
[----:B------:R-:W-:Y:S01]  /*0170*/  UMOV UR4, URZ ;  /* 0x000000ff00047c82 */ /* 0x000fe20008000000 */
[----:B------:R-:W-:-:S03]  /*0180*/  UMOV UR8, 0x6 ;  /* 0x0000000600087882 */ /* 0x000fc60000000000 */
[----:B------:R-:W-:-:S07]  /*0190*/  IMAD.MOV R8, RZ, RZ, -R6 ;  /* 0x000000ffff087224 */ /* 0x000fce00078e0a06 */
.L_x_19:
[----:B01234-:R-:W2:Y:S01]  /*01a0*/  LDG.E.64 R6, desc[UR6][R2.64] ;  /* 0x0000000602067981 */ /* 0x01fea2000c1e1b00 */
[----:B------:R-:W-:Y:S01]  /*01b0*/  UIADD3 UR5, UPT, UPT, UR8, -0x6, URZ ;  /* 0xfffffffa08057890 */ /* 0x000fe2000fffe0ff */
[----:B------:R-:W-:Y:S01]  /*01c0*/  VIADD R8, R8, 0x4 ;  /* 0x0000000408087836 */ /* 0x000fe20000000000 */
[----:B------:R-:W-:Y:S01]  /*01d0*/  UMOV UR9, 0x1 ;  /* 0x0000000100097882 */ /* 0x000fe20000000000 */
[----:B------:R-:W-:Y:S01]  /*01e0*/  BSSY.RECONVERGENT B0, `(.L_x_7) ;  /* 0x0000015000007945 */ /* 0x000fe20003800200 */
[----:B------:R-:W-:Y:S02]  /*01f0*/  USHF.L.U32 UR10, UR9, UR5, URZ ;  /* 0x00000005090a7299 */ /* 0x000fe400080006ff */
[----:B------:R-:W-:Y:S01]  /*0200*/  USHF.L.U64.HI UR5, UR9, UR5, URZ ;  /* 0x0000000509057299 */ /* 0x000fe200080102ff */
[----:B------:R-:W-:-:S03]  /*0210*/  ISETP.NE.AND P1, PT, R8, RZ, PT ;  /* 0x000000ff0800720c */ /* 0x000fc60003f25270 */
[----:B--2---:R-:W-:-:S04]  /*0220*/  LOP3.LUT P0, RZ, R6, UR10, RZ, 0xc0, !PT ;  /* 0x0000000a06ff7c12 */ /* 0x004fc8000f80c0ff */
[----:B------:R-:W-:-:S13]  /*0230*/  LOP3.LUT P0, RZ, R7, UR5, RZ, 0xc0, P0 ;  /* 0x0000000507ff7c12 */ /* 0x000fda000800c0ff */
[----:B------:R-:W-:Y:S05]  /*0240*/  @!P0 BRA `(.L_x_8) ;  /* 0x0000000000208947 */ /* 0x000fea0003800000 */
[----:B------:R-:W2:Y:S02]  /*0250*/  LDG.E.64 R6, desc[UR6][R4.64] ;  /* 0x0000000604067981 */ /* 0x000ea4000c1e1b00 */
[----:B--2---:R-:W-:-:S04]  /*0260*/  LOP3.LUT P0, RZ, R6, UR10, RZ, 0xc0, !PT ;  /* 0x0000000a06ff7c12 */ /* 0x004fc8000f80c0ff */
[----:B------:R-:W-:-:S13]  /*0270*/  LOP3.LUT P0, RZ, R7, UR5, RZ, 0xc0, P0 ;  /* 0x0000000507ff7c12 */ /* 0x000fda000800c0ff */
[----:B------:R-:W-:Y:S05]  /*0280*/  @P0 BRA `(.L_x_9) ;  /* 0x0000000000280947 */ /* 0x000fea0003800000 */
[----:B------:R-:W-:Y:S02]  /*0290*/  LOP3.LUT R6, R6, UR10, RZ, 0xfc, !PT ;  /* 0x0000000a06067c12 */ /* 0x000fe4000f8efcff */
[----:B------:R-:W-:-:S05]  /*02a0*/  LOP3.LUT R7, R7, UR5, RZ, 0xfc, !PT ;  /* 0x0000000507077c12 */ /* 0x000fca000f8efcff */
[----:B------:R1:W-:Y:S01]  /*02b0*/  STG.E.64 desc[UR6][R4.64], R6 ;  /* 0x0000000604007986 */ /* 0x0003e2000c101b06 */
[----:B------:R-:W-:Y:S05]  /*02c0*/  BRA `(.L_x_9) ;  /* 0x0000000000187947 */ /* 0x000fea0003800000 */
.L_x_8:
[----:B------:R-:W2:Y:S02]  /*02d0*/  LDG.E.64 R6, desc[UR6][R4.64] ;  /* 0x0000000604067981 */ /* 0x000ea4000c1e1b00 */
[----:B--2---:R-:W-:-:S04]  /*02e0*/  LOP3.LUT P0, RZ, R6, UR10, RZ, 0xc0, !PT ;  /* 0x0000000a06ff7c12 */ /* 0x004fc8000f80c0ff */
[----:B------:R-:W-:-:S13]  /*02f0*/  LOP3.LUT P0, RZ, R7, UR5, RZ, 0xc0, P0 ;  /* 0x0000000507ff7c12 */ /* 0x000fda000800c0ff */
[----:B------:R-:W-:Y:S02]  /*0300*/  @P0 LOP3.LUT R6, R6, UR10, RZ, 0x30, !PT ;  /* 0x0000000a06060c12 */ /* 0x000fe4000f8e30ff */
[----:B------:R-:W-:-:S05]  /*0310*/  @P0 LOP3.LUT R7, R7, UR5, RZ, 0x30, !PT ;  /* 0x0000000507070c12 */ /* 0x000fca000f8e30ff */
[----:B------:R0:W-:Y:S02]  /*0320*/  @P0 STG.E.64 desc[UR6][R4.64], R6 ;  /* 0x0000000604000986 */ /* 0x0001e4000c101b06 */
.L_x_9:
[----:B------:R-:W-:Y:S05]  /*0330*/  BSYNC.RECONVERGENT B0 ;  /* 0x0000000000007941 */ /* 0x000fea0003800200 */
.L_x_7:
[----:B------:R-:W2:Y:S01]  /*0340*/  LDG.E.64 R10, desc[UR6][R2.64] ;  /* 0x00000006020a7981 */ /* 0x000ea2000c1e1b00 */
[----:B------:R-:W-:Y:S01]  /*0350*/  UIADD3 UR5, UPT, UPT, UR8, -0x4, URZ ;  /* 0xfffffffc08057890 */ /* 0x000fe2000fffe0ff */
[----:B------:R-:W-:Y:S01]  /*0360*/  IMAD.U32 R12, RZ, RZ, UR9 ;  /* 0x00000009ff0c7e24 */ /* 0x000fe2000f8e00ff */
[----:B------:R-:W-:Y:S02]  /*0370*/  BSSY.RECONVERGENT B0, `(.L_x_10) ;  /* 0x0000012000007945 */ /* 0x000fe40003800200 */
[----:B------:R-:W-:Y:S02]  /*0380*/  USHF.L.U32 UR10, UR9, UR5, URZ ;  /* 0x00000005090a7299 */ /* 0x000fe400080006ff */
[----:B------:R-:W-:-:S04]  /*0390*/  SHF.L.U64.HI R12, R12, UR5, RZ ;  /* 0x000000050c0c7c19 */ /* 0x000fc800080102ff */
[----:B--2---:R-:W-:-:S04]  /*03a0*/  LOP3.LUT P0, RZ, R10, UR10, RZ, 0xc0, !PT ;  /* 0x0000000a0aff7c12 */ /* 0x004fc8000f80c0ff */
[----:B------:R-:W-:-:S13]  /*03b0*/  LOP3.LUT P0, RZ, R11, R12, RZ, 0xc0, P0 ;  /* 0x0000000c0bff7212 */ /* 0x000fda000000c0ff */
[----:B------:R-:W-:Y:S05]  /*03c0*/  @!P0 BRA `(.L_x_11) ;  /* 0x00000000001c8947 */ /* 0x000fea0003800000 */
[----:B------:R-:W-:-:S04]  /*03d0*/  LOP3.LUT P0, RZ, R6, UR10, RZ, 0xc0, !PT ;  /* 0x0000000a06ff7c12 */ /* 0x000fc8000f80c0ff */
[----:B------:R-:W-:-:S13]  /*03e0*/  LOP3.LUT P0, RZ, R7, R12, RZ, 0xc0, P0 ;  /* 0x0000000c07ff7212 */ /* 0x000fda000000c0ff */
[----:B------:R-:W-:Y:S05]  /*03f0*/  @P0 BRA `(.L_x_12) ;  /* 0x0000000000240947 */ /* 0x000fea0003800000 */
[----:B01----:R-:W-:Y:S02]  /*0400*/  LOP3.LUT R7, R7, R12, RZ, 0xfc, !PT ;  /* 0x0000000c07077212 */ /* 0x003fe400078efcff */
[----:B------:R-:W-:-:S05]  /*0410*/  LOP3.LUT R6, R6, UR10, RZ, 0xfc, !PT ;  /* 0x0000000a06067c12 */ /* 0x000fca000f8efcff */
[----:B------:R2:W-:Y:S01]  /*0420*/  STG.E.64 desc[UR6][R4.64], R6 ;  /* 0x0000000604007986 */ /* 0x0005e2000c101b06 */
[----:B------:R-:W-:Y:S05]  /*0430*/  BRA `(.L_x_12) ;  /* 0x0000000000147947 */ /* 0x000fea0003800000 */
.L_x_11:
[----:B------:R-:W-:-:S04]  /*0440*/  LOP3.LUT P0, RZ, R6, UR10, RZ, 0xc0, !PT ;  /* 0x0000000a06ff7c12 */ /* 0x000fc8000f80c0ff */
[----:B------:R-:W-:-:S13]  /*0450*/  LOP3.LUT P0, RZ, R7, R12, RZ, 0xc0, P0 ;  /* 0x0000000c07ff7212 */ /* 0x000fda000000c0ff */
[----:B01----:R-:W-:Y:S02]  /*0460*/  @P0 LOP3.LUT R7, R7, R12, RZ, 0x30, !PT ;  /* 0x0000000c07070212 */ /* 0x003fe400078e30ff */
[----:B------:R-:W-:-:S05]  /*0470*/  @P0 LOP3.LUT R6, R6, UR10, RZ, 0x30, !PT ;  /* 0x0000000a06060c12 */ /* 0x000fca000f8e30ff */
[----:B------:R0:W-:Y:S02]  /*0480*/  @P0 STG.E.64 desc[UR6][R4.64], R6 ;  /* 0x0000000604000986 */ /* 0x0001e4000c101b06 */
.L_x_12:
[----:B------:R-:W-:Y:S05]  /*0490*/  BSYNC.RECONVERGENT B0 ;  /* 0x0000000000007941 */ /* 0x000fea0003800200 */
.L_x_10:
[----:B------:R-:W3:Y:S01]  /*04a0*/  LDG.E.64 R10, desc[UR6][R2.64] ;  /* 0x00000006020a7981 */ /* 0x000ee2000c1e1b00 */
[----:B------:R-:W-:Y:S01]  /*04b0*/  UIADD3 UR5, UPT, UPT, UR8, -0x2, URZ ;  /* 0xfffffffe08057890 */ /* 0x000fe2000fffe0ff */
[----:B------:R-:W-:Y:S01]  /*04c0*/  IMAD.U32 R12, RZ, RZ, UR9 ;  /* 0x00000009ff0c7e24 */ /* 0x000fe2000f8e00ff */
[----:B------:R-:W-:Y:S02]  /*04d0*/  BSSY.RECONVERGENT B0, `(.L_x_13) ;  /* 0x0000012000007945 */ /* 0x000fe40003800200 */
[----:B------:R-:W-:Y:S02]  /*04e0*/  USHF.L.U32 UR10, UR9, UR5, URZ ;  /* 0x00000005090a7299 */ /* 0x000fe400080006ff */
[----:B------:R-:W-:-:S04]  /*04f0*/  SHF.L.U64.HI R12, R12, UR5, RZ ;  /* 0x000000050c0c7c19 */ /* 0x000fc800080102ff */
[----:B---3--:R-:W-:-:S04]  /*0500*/  LOP3.LUT P0, RZ, R10, UR10, RZ, 0xc0, !PT ;  /* 0x0000000a0aff7c12 */ /* 0x008fc8000f80c0ff */
[----:B------:R-:W-:-:S13]  /*0510*/  LOP3.LUT P0, RZ, R11, R12, RZ, 0xc0, P0 ;  /* 0x0000000c0bff7212 */ /* 0x000fda000000c0ff */
[----:B------:R-:W-:Y:S05]  /*0520*/  @!P0 BRA `(.L_x_14) ;  /* 0x00000000001c8947 */ /* 0x000fea0003800000 */
[----:B------:R-:W-:-:S04]  /*0530*/  LOP3.LUT P0, RZ, R6, UR10, RZ, 0xc0, !PT ;  /* 0x0000000a06ff7c12 */ /* 0x000fc8000f80c0ff */
[----:B------:R-:W-:-:S13]  /*0540*/  LOP3.LUT P0, RZ, R7, R12, RZ, 0xc0, P0 ;  /* 0x0000000c07ff7212 */ /* 0x000fda000000c0ff */
[----:B------:R-:W-:Y:S05]  /*0550*/  @P0 BRA `(.L_x_15) ;  /* 0x0000000000240947 */ /* 0x000fea0003800000 */
[----:B012---:R-:W-:Y:S02]  /*0560*/  LOP3.LUT R7, R7, R12, RZ, 0xfc, !PT ;  /* 0x0000000c07077212 */ /* 0x007fe400078efcff */
[----:B------:R-:W-:-:S05]  /*0570*/  LOP3.LUT R6, R6, UR10, RZ, 0xfc, !PT ;  /* 0x0000000a06067c12 */ /* 0x000fca000f8efcff */
[----:B------:R3:W-:Y:S01]  /*0580*/  STG.E.64 desc[UR6][R4.64], R6 ;  /* 0x0000000604007986 */ /* 0x0007e2000c101b06 */
[----:B------:R-:W-:Y:S05]  /*0590*/  BRA `(.L_x_15) ;  /* 0x0000000000147947 */ /* 0x000fea0003800000 */
.L_x_14:
[----:B------:R-:W-:-:S04]  /*05a0*/  LOP3.LUT P0, RZ, R6, UR10, RZ, 0xc0, !PT ;  /* 0x0000000a06ff7c12 */ /* 0x000fc8000f80c0ff */
[----:B------:R-:W-:-:S13]  /*05b0*/  LOP3.LUT P0, RZ, R7, R12, RZ, 0xc0, P0 ;  /* 0x0000000c07ff7212 */ /* 0x000fda000000c0ff */
[----:B012---:R-:W-:Y:S02]  /*05c0*/  @P0 LOP3.LUT R7, R7, R12, RZ, 0x30, !PT ;  /* 0x0000000c07070212 */ /* 0x007fe400078e30ff */
[----:B------:R-:W-:-:S05]  /*05d0*/  @P0 LOP3.LUT R6, R6, UR10, RZ, 0x30, !PT ;  /* 0x0000000a06060c12 */ /* 0x000fca000f8e30ff */
[----:B------:R0:W-:Y:S02]  /*05e0*/  @P0 STG.E.64 desc[UR6][R4.64], R6 ;  /* 0x0000000604000986 */ /* 0x0001e4000c101b06 */
.L_x_15:
[----:B------:R-:W-:Y:S05]  /*05f0*/  BSYNC.RECONVERGENT B0 ;  /* 0x0000000000007941 */ /* 0x000fea0003800200 */
.L_x_13:
[----:B------:R-:W4:Y:S01]  /*0600*/  LDG.E.64 R10, desc[UR6][R2.64] ;  /* 0x00000006020a7981 */ /* 0x000f22000c1e1b00 */
[----:B------:R-:W-:Y:S02]  /*0610*/  USHF.L.U32 UR5, UR9, UR8, URZ ;  /* 0x0000000809057299 */ /* 0x000fe400080006ff */
[----:B------:R-:W-:Y:S01]  /*0620*/  IMAD.U32 R12, RZ, RZ, UR9 ;  /* 0x00000009ff0c7e24 */ /* 0x000fe2000f8e00ff */
[----:B------:R-:W-:Y:S04]  /*0630*/  BSSY.RECONVERGENT B0, `(.L_x_16) ;  /* 0x0000011000007945 */ /* 0x000fe80003800200 */
[----:B------:R-:W-:Y:S02]  /*0640*/  SHF.L.U64.HI R12, R12, UR8, RZ ;  /* 0x000000080c0c7c19 */ /* 0x000fe400080102ff */
[----:B----4-:R-:W-:-:S04]  /*0650*/  LOP3.LUT P0, RZ, R10, UR5, RZ, 0xc0, !PT ;  /* 0x000000050aff7c12 */ /* 0x010fc8000f80c0ff */
[----:B------:R-:W-:-:S13]  /*0660*/  LOP3.LUT P0, RZ, R11, R12, RZ, 0xc0, P0 ;  /* 0x0000000c0bff7212 */ /* 0x000fda000000c0ff */
[----:B------:R-:W-:Y:S05]  /*0670*/  @!P0 BRA `(.L_x_17) ;  /* 0x00000000001c8947 */ /* 0x000fea0003800000 */
[----:B------:R-:W-:-:S04]  /*0680*/  LOP3.LUT P0, RZ, R6, UR5, RZ, 0xc0, !PT ;  /* 0x0000000506ff7c12 */ /* 0x000fc8000f80c0ff */
[----:B------:R-:W-:-:S13]  /*0690*/  LOP3.LUT P0, RZ, R7, R12, RZ, 0xc0, P0 ;  /* 0x0000000c07ff7212 */ /* 0x000fda000000c0ff */
[----:B------:R-:W-:Y:S05]  /*06a0*/  @P0 BRA `(.L_x_18) ;  /* 0x0000000000240947 */ /* 0x000fea0003800000 */
[----:B0123--:R-:W-:Y:S02]  /*06b0*/  LOP3.LUT R7, R7, R12, RZ, 0xfc, !PT ;  /* 0x0000000c07077212 */ /* 0x00ffe400078efcff */
[----:B------:R-:W-:-:S05]  /*06c0*/  LOP3.LUT R6, R6, UR5, RZ, 0xfc, !PT ;  /* 0x0000000506067c12 */ /* 0x000fca000f8efcff */
[----:B------:R4:W-:Y:S01]  /*06d0*/  STG.E.64 desc[UR6][R4.64], R6 ;  /* 0x0000000604007986 */ /* 0x0009e2000c101b06 */
[----:B------:R-:W-:Y:S05]  /*06e0*/  BRA `(.L_x_18) ;  /* 0x0000000000147947 */ /* 0x000fea0003800000 */
.L_x_17:
[----:B------:R-:W-:-:S04]  /*06f0*/  LOP3.LUT P0, RZ, R6, UR5, RZ, 0xc0, !PT ;  /* 0x0000000506ff7c12 */ /* 0x000fc8000f80c0ff */
[----:B------:R-:W-:-:S13]  /*0700*/  LOP3.LUT P0, RZ, R7, R12, RZ, 0xc0, P0 ;  /* 0x0000000c07ff7212 */ /* 0x000fda000000c0ff */
[----:B0123--:R-:W-:Y:S02]  /*0710*/  @P0 LOP3.LUT R7, R7, R12, RZ, 0x30, !PT ;  /* 0x0000000c07070212 */ /* 0x00ffe400078e30ff */
[----:B------:R-:W-:-:S05]  /*0720*/  @P0 LOP3.LUT R6, R6, UR5, RZ, 0x30, !PT ;  /* 0x0000000506060c12 */ /* 0x000fca000f8e30ff */
[----:B------:R0:W-:Y:S02]  /*0730*/  @P0 STG.E.64 desc[UR6][R4.64], R6 ;  /* 0x0000000604000986 */ /* 0x0001e4000c101b06 */
.L_x_18:
[----:B------:R-:W-:Y:S05]  /*0740*/  BSYNC.RECONVERGENT B0 ;  /* 0x0000000000007941 */ /* 0x000fea0003800200 */
.L_x_16:
[----:B------:R-:W-:Y:S02]  /*0750*/  UIADD3 UR4, UPT, UPT, UR4, 0x8, URZ ;  /* 0x0000000804047890 */ /* 0x000fe4000fffe0ff */
[----:B------:R-:W-:Y:S01]  /*0760*/  UIADD3 UR8, UPT, UPT, UR8, 0x8, URZ ;  /* 0x0000000808087890 */ /* 0x000fe2000fffe0ff */
[----:B------:R-:W-:Y:S11]  /*0770*/  @P1 BRA `(.L_x_19) ;  /* 0xfffffff800881947 */ /* 0x000ff6000383ffff */
.L_x_6:
[----:B------:R-:W-:-:S13]  /*0780*/  ISETP.NE.AND P0, PT, R0, RZ, PT ;  /* 0x000000ff0000720c */ /* 0x000fda0003f05270 */
[----:B------:R-:W-:Y:S05]  /*0790*/  @!P0 EXIT ;  /* 0x000000000000894d */ /* 0x000fea0003800000 */
[----:B------:R-:W-:-:S07]  /*07a0*/  IMAD.MOV R0, RZ, RZ, -R0 ;  /* 0x000000ffff007224 */ /* 0x000fce00078e0a00 */
.L_x_23:
[----:B01234-:R-:W2:Y:S01]  /*07b0*/  LDG.E.64 R6, desc[UR6][R2.64] ;  /* 0x0000000602067981 */ /* 0x01fea2000c1e1b00 */
[----:B------:R-:W-:Y:S01]  /*07c0*/  UMOV UR5, 0x1 ;  /* 0x0000000100057882 */ /* 0x000fe20000000000 */
[----:B------:R-:W-:Y:S01]  /*07d0*/  VIADD R0, R0, 0x1 ;  /* 0x0000000100007836 */ /* 0x000fe20000000000 */
[----:B------:R-:W-:Y:S01]  /*07e0*/  USHF.L.U32 UR8, UR5, UR4, URZ ;  /* 0x0000000405087299 */ /* 0x000fe200080006ff */
[----:B------:R-:W-:Y:S01]  /*07f0*/  BSSY.RECONVERGENT B0, `(.L_x_20) ;  /* 0x0000014000007945 */ /* 0x000fe20003800200 */
[----:B------:R-:W-:Y:S02]  /*0800*/  USHF.L.U64.HI UR5, UR5, UR4, URZ ;  /* 0x0000000405057299 */ /* 0x000fe400080102ff */
[----:B------:R-:W-:Y:S02]  /*0810*/  ISETP.NE.AND P1, PT, R0, RZ, PT ;  /* 0x000000ff0000720c */ /* 0x000fe40003f25270 */
        /* <DEDUP_REMOVED lines=11> */
.L_x_21:
[----:B------:R-:W2:Y:S02]  /*08d0*/  LDG.E.64 R6, desc[UR6][R4.64] ;  /* 0x0000000604067981 */ /* 0x000ea4000c1e1b00 */
[----:B--2---:R-:W-:-:S04]  /*08e0*/  LOP3.LUT P0, RZ, R6, UR8, RZ, 0xc0, !PT ;  /* 0x0000000806ff7c12 */ /* 0x004fc8000f80c0ff */
[----:B------:R-:W-:-:S13]  /*08f0*/  LOP3.LUT P0, RZ, R7, UR5, RZ, 0xc0, P0 ;  /* 0x0000000507ff7c12 */ /* 0x000fda000800c0ff */
[----:B------:R-:W-:Y:S02]  /*0900*/  @P0 LOP3.LUT R6, R6, UR8, RZ, 0x30, !PT ;  /* 0x0000000806060c12 */ /* 0x000fe4000f8e30ff */
[----:B------:R-:W-:-:S05]  /*0910*/  @P0 LOP3.LUT R7, R7, UR5, RZ, 0x30, !PT ;  /* 0x0000000507070c12 */ /* 0x000fca000f8e30ff */
[----:B------:R1:W-:Y:S02]  /*0920*/  @P0 STG.E.64 desc[UR6][R4.64], R6 ;  /* 0x0000000604000986 */ /* 0x0003e4000c101b06 */
.L_x_22:
[----:B------:R-:W-:Y:S05]  /*0930*/  BSYNC.RECONVERGENT B0 ;  /* 0x0000000000007941 */ /* 0x000fea0003800200 */
.L_x_20:
[----:B------:R-:W-:Y:S01]  /*0940*/  UIADD3 UR4, UPT, UPT, UR4, 0x2, URZ ;  /* 0x0000000204047890 */ /* 0x000fe2000fffe0ff */
[----:B------:R-:W-:Y:S11]  /*0950*/  @P1 BRA `(.L_x_23) ;  /* 0xfffffffc00941947 */ /* 0x000ff6000383ffff */
[----:B------:R-:W-:Y:S05]  /*0960*/  EXIT ;  /* 0x000000000000794d */ /* 0x000fea0003800000 */
.L_x_24:
        /* <DEDUP_REMOVED lines=9> */
.L_x_59:


//--------------------- .text._Z15crossover_fixedPyS_PiS0_i --------------------------
	.section	.text._Z15crossover_fixedPyS_PiS0_i,"ax",@progbits
	.align	128
        .global         _Z15crossover_fixedPyS_PiS0_i
        .type           _Z15crossover_fixedPyS_PiS0_i,@function
        .size           _Z15crossover_fixedPyS_PiS0_i,(.L_x_60 - _Z15crossover_fixedPyS_PiS0_i)
        .other          _Z15crossover_fixedPyS_PiS0_i,@"STO_CUDA_ENTRY STV_DEFAULT"
_Z15crossover_fixedPyS_PiS0_i:
.text._Z15crossover_fixedPyS_PiS0_i:
[----:B------:R-:W-:Y:S01]  /*0000*/  LDC R1, c[0x0][0x37c] ;  /* 0x0000df00ff017b82 */ /* 0x000fe20000000800 */
[----:B------:R-:W0:Y:S01]  /*0010*/  S2R R13, SR_CTAID.X ;  /* 0x00000000000d7919 */ /* 0x000e220000002500 */
[----:B------:R-:W0:Y:S01]  /*0020*/  LDCU UR4, c[0x0][0x360] ;  /* 0x00006c00ff0477ac */ /* 0x000e220008000800 */
[----:B------:R-:W0:Y:S01]  /*0030*/  S2R R0, SR_TID.X ;  /* 0x0000000000007919 */ /* 0x000e220000002100 */
[----:B------:R-:W1:Y:S01]  /*0040*/  LDCU UR5, c[0x0][0x3a0] ;  /* 0x00007400ff0577ac */ /* 0x000e620008000800 */
[----:B0-----:R-:W-:-:S05]  /*0050*/  IMAD R9, R13, UR4, R0 ;  /* 0x000000040d097c24 */ /* 0x001fca000f8e0200 */
[----:B-1----:R-:W-:-:S13]  /*0060*/  ISETP.GE.AND P0, PT, R9, UR5, PT ;  /* 0x0000000509007c0c */ /* 0x002fda000bf06270 */
[----:B------:R-:W-:Y:S05]  /*0070*/  @P0 EXIT ;  /* 0x000000000000094d */ /* 0x000fea0003800000 */
[----:B------:R-:W0:Y:S01]  /*0080*/  LDC.64 R4, c[0x0][0x398] ;  /* 0x0000e600ff047b82 */ /* 0x000e220000000a00 */
[----:B------:R-:W1:Y:S07]  /*0090*/  LDCU.64 UR4, c[0x0][0x358] ;  /* 0x00006b00ff0477ac */ /* 0x000e6e0008000a00 */
[----:B------:R-:W2:Y:S01]  /*00a0*/  LDC.64 R2, c[0x0][0x390] ;  /* 0x0000e400ff027b82 */ /* 0x000ea20000000a00 */
[----:B0-----:R-:W-:-:S06]  /*00b0*/  IMAD.WIDE R4, R9, 0x4, R4 ;  /* 0x0000000409047825 */ /* 0x001fcc00078e0204 */
[----:B-1----:R-:W3:Y:S01]  /*00c0*/  LDG.E R5, desc[UR4][R4.64] ;  /* 0x0000000404057981 */ /* 0x002ee2000c1e1900 */
[----:B--2---:R-:W-:-:S05]  /*00d0*/  IMAD.WIDE R2, R9, 0x4, R2 ;  /* 0x0000000409027825 */ /* 0x004fca00078e0202 */
[----:B------:R-:W3:Y:S02]  /*00e0*/  LDG.E R0, desc[UR4][R2.64] ;  /* 0x0000000402007981 */ /* 0x000ee4000c1e1900 */
[----:B---3--:R-:W-:-:S04]  /*00f0*/  VIADDMNMX R11, R0, -R5, RZ, !PT ;  /* 0x80000005000b7246 */ /* 0x008fc800078001ff */
[----:B------:R-:W-:-:S13]  /*0100*/  ISETP.GE.AND P0, PT, R11, R0, PT ;  /* 0x000000000b00720c */ /* 0x000fda0003f06270 */
[----:B------:R-:W-:Y:S05]  /*0110*/  @P0 EXIT ;  /* 0x000000000000094d */ /* 0x000fea0003800000 */
[----:B------:R-:W0:Y:S08]  /*0120*/  LDC.64 R4, c[0x0][0x388] ;  /* 0x0000e200ff047b82 */ /* 0x000e300000000a00 */
[----:B------:R-:W1:Y:S01]  /*0130*/  LDC.64 R6, c[0x0][0x380] ;  /* 0x0000e000ff067b82 */ /* 0x000e620000000a00 */
[----:B0-----:R-:W-:-:S04]  /*0140*/  IMAD.WIDE.U32 R4, R13, 0x8, R4 ;  /* 0x000000080d047825 */ /* 0x001fc800078e0004 */
[----:B-1----:R-:W-:-:S07]  /*0150*/  IMAD.WIDE R6, R9, 0x8, R6 ;  /* 0x0000000809067825 */ /* 0x002fce00078e0206 */
.L_x_28:
[----:B01----:R-:W2:Y:S01]  /*0160*/  LDG.E.64 R8, desc[UR4][R4.64] ;  /* 0x0000000404087981 */ /* 0x003ea2000c1e1b00 */
[----:B------:R-:W-:Y:S01]  /*0170*/  IMAD.MOV.U32 R0, RZ, RZ, 0x1 ;  /* 0x00000001ff007424 */ /* 0x000fe200078e00ff */
[----:B------:R-:W-:Y:S04]  /*0180*/  BSSY.RECONVERGENT B0, `(.L_x_25) ;  /* 0x0000014000007945 */ /* 0x000fe80003800200 */
[CC--:B------:R-:W-:Y:S02]  /*0190*/  SHF.L.U32 R15, R0.reuse, R11.reuse, RZ ;  /* 0x0000000b000f7219 */ /* 0x0c0fe400000006ff */
[----:B------:R-:W-:Y:S02]  /*01a0*/  SHF.L.U64.HI R13, R0, R11, RZ ;  /* 0x0000000b000d7219 */ /* 0x000fe400000102ff */
[----:B--2---:R-:W-:-:S04]  /*01b0*/  LOP3.LUT P0, RZ, R8, R15, RZ, 0xc0, !PT ;  /* 0x0000000f08ff7212 */ /* 0x004fc8000780c0ff */
[----:B------:R-:W-:-:S13]  /*01c0*/  LOP3.LUT P0, RZ, R9, R13, RZ, 0xc0, P0 ;  /* 0x0000000d09ff7212 */ /* 0x000fda000000c0ff */
[----:B------:R-:W-:Y:S05]  /*01d0*/  @!P0 BRA `(.L_x_26) ;  /* 0x0000000000208947 */ /* 0x000fea0003800000 */
[----:B------:R-:W2:Y:S02]  /*01e0*/  LDG.E.64 R8, desc[UR4][R6.64] ;  /* 0x0000000406087981 */ /* 0x000ea4000c1e1b00 */
[----:B--2---:R-:W-:-:S04]  /*01f0*/  LOP3.LUT P0, RZ, R8, R15, RZ, 0xc0, !PT ;  /* 0x0000000f08ff7212 */ /* 0x004fc8000780c0ff */
[----:B------:R-:W-:-:S13]  /*0200*/  LOP3.LUT P0, RZ, R9, R13, RZ, 0xc0, P0 ;  /* 0x0000000d09ff7212 */ /* 0x000fda000000c0ff */
[----:B------:R-:W-:Y:S05]  /*0210*/  @P0 BRA `(.L_x_27) ;  /* 0x0000000000280947 */ /* 0x000fea0003800000 */
[----:B------:R-:W-:Y:S02]  /*0220*/  LOP3.LUT R8, R8, R15, RZ, 0xfc, !PT ;  /* 0x0000000f08087212 */ /* 0x000fe400078efcff */
[----:B------:R-:W-:-:S05]  /*0230*/  LOP3.LUT R9, R9, R13, RZ, 0xfc, !PT ;  /* 0x0000000d09097212 */ /* 0x000fca00078efcff */
[----:B------:R1:W-:Y:S01]  /*0240*/  STG.E.64 desc[UR4][R6.64], R8 ;  /* 0x0000000806007986 */ /* 0x0003e2000c101b04 */
[----:B------:R-:W-:Y:S05]  /*0250*/  BRA `(.L_x_27) ;  /* 0x0000000000187947 */ /* 0x000fea0003800000 */
.L_x_26:
[----:B------:R-:W2:Y:S02]  /*0260*/  LDG.E.64 R8, desc[UR4][R6.64] ;  /* 0x0000000406087981 */ /* 0x000ea4000c1e1b00 */
[----:B--2---:R-:W-:-:S04]  /*0270*/  LOP3.LUT P0, RZ, R8, R15, RZ, 0xc0, !PT ;  /* 0x0000000f08ff7212 */ /* 0x004fc8000780c0ff */
[----:B------:R-:W-:-:S13]  /*0280*/  LOP3.LUT P0, RZ, R9, R13, RZ, 0xc0, P0 ;  /* 0x0000000d09ff7212 */ /* 0x000fda000000c0ff */
[----:B------:R-:W-:Y:S02]  /*0290*/  @P0 LOP3.LUT R8, R8, R15, RZ, 0x30, !PT ;  /* 0x0000000f08080212 */ /* 0x000fe400078e30ff */
[----:B------:R-:W-:-:S05]  /*02a0*/  @P0 LOP3.LUT R9, R9, R13, RZ, 0x30, !PT ;  /* 0x0000000d09090212 */ /* 0x000fca00078e30ff */
[----:B------:R0:W-:Y:S02]  /*02b0*/  @P0 STG.E.64 desc[UR4][R6.64], R8 ;  /* 0x0000000806000986 */ /* 0x0001e4000c101b04 */
.L_x_27:
[----:B------:R-:W-:Y:S05]  /*02c0*/  BSYNC.RECONVERGENT B0 ;  /* 0x0000000000007941 */ /* 0x000fea0003800200 */
.L_x_25:
[----:B------:R-:W2:Y:S01]  /*02d0*/  LDG.E R0, desc[UR4][R2.64] ;  /* 0x0000000402007981 */ /* 0x000ea2000c1e1900 */
[----:B------:R-:W-:-:S05]  /*02e0*/  VIADD R11, R11, 0x1 ;  /* 0x000000010b0b7836 */ /* 0x000fca0000000000 */
[----:B--2---:R-:W-:-:S13]  /*02f0*/  ISETP.GE.AND P0, PT, R11, R0, PT ;  /* 0x000000000b00720c */ /* 0x004fda0003f06270 */
[----:B------:R-:W-:Y:S05]  /*0300*/  @!P0 BRA `(.L_x_28) ;  /* 0xfffffffc00948947 */ /* 0x000fea000383ffff */
[----:B------:R-:W-:Y:S05]  /*0310*/  EXIT ;  /* 0x000000000000794d */ /* 0x000fea0003800000 */
.L_x_29:
        /* <DEDUP_REMOVED lines=14> */
.L_x_60:


//--------------------- .text._Z8mutationPyPfPibbii --------------------------
	.section	.text._Z8mutationPyPfPibbii,"ax",@progbits
	.align	128
        .global         _Z8mutationPyPfPibbii
        .type           _Z8mutationPyPfPibbii,@function
        .size           _Z8mutationPyPfPibbii,(.L_x_61 - _Z8mutationPyPfPibbii)
        .other          _Z8mutationPyPfPibbii,@"STO_CUDA_ENTRY STV_DEFAULT"
_Z8mutationPyPfPibbii:
.text._Z8mutationPyPfPibbii:
        /* <DEDUP_REMOVED lines=8> */
[----:B------:R-:W0:Y:S01]  /*0080*/  LDCU.S8 UR4, c[0x0][0x399] ;  /* 0x00007320ff0477ac */ /* 0x000e220008000200 */
[----:B------:R-:W1:Y:S01]  /*0090*/  LDCU UR5, c[0x0][0x39c] ;  /* 0x00007380ff0577ac */ /* 0x000e620008000800 */
[----:B0-----:R-:W-:Y:S02]  /*00a0*/  ISETP.NE.AND P1, PT, RZ, UR4, PT ;  /* 0x00000004ff007c0c */ /* 0x001fe4000bf25270 */
[----:B-1----:R-:W-:-:S13]  /*00b0*/  ISETP.NE.AND P0, PT, R0, UR5, PT ;  /* 0x0000000500007c0c */ /* 0x002fda000bf05270 */
[----:B------:R-:W-:Y:S05]  /*00c0*/  @!P0 EXIT P1 ;  /* 0x000000000000894d */ /* 0x000fea0000800000 */
[----:B------:R-:W0:Y:S01]  /*00d0*/  LDCU.U8 UR4, c[0x0][0x398] ;  /* 0x00007300ff0477ac */ /* 0x000e220008000000 */
[----:B------:R-:W1:Y:S01]  /*00e0*/  LDCU.64 UR6, c[0x0][0x358] ;  /* 0x00006b00ff0677ac */ /* 0x000e620008000a00 */
[----:B0-----:R-:W-:-:S04]  /*00f0*/  UPRMT UR4, UR4, 0x8880, URZ ;  /* 0x0000888004047896 */ /* 0x001fc800080000ff */
[----:B------:R-:W-:-:S09]  /*0100*/  UISETP.NE.AND UP0, UPT, UR4, URZ, UPT ;  /* 0x000000ff0400728c */ /* 0x000fd2000bf05270 */
[----:B-1----:R-:W-:Y:S05]  /*0110*/  BRA.U !UP0, `(.L_x_30) ;  /* 0x0000000108607547 */ /* 0x002fea000b800000 */
[----:B------:R-:W0:Y:S02]  /*0120*/  LDC.64 R2, c[0x0][0x388] ;  /* 0x0000e200ff027b82 */ /* 0x000e240000000a00 */
[----:B0-----:R-:W-:-:S06]  /*0130*/  IMAD.WIDE R2, R0, 0x4, R2 ;  /* 0x0000000400027825 */ /* 0x001fcc00078e0202 */
[----:B------:R-:W2:Y:S02]  /*0140*/  LDG.E R2, desc[UR6][R2.64] ;  /* 0x0000000602027981 */ /* 0x000ea4000c1e1900 */
[----:B--2---:R-:W-:-:S13]  /*0150*/  FSETP.GT.AND P0, PT, R2, 0.5, PT ;  /* 0x3f0000000200780b */ /* 0x004fda0003f04000 */
[----:B------:R-:W-:Y:S05]  /*0160*/  @!P0 EXIT ;  /* 0x000000000000894d */ /* 0x000fea0003800000 */
[----:B------:R-:W0:Y:S08]  /*0170*/  LDC.64 R6, c[0x0][0x390] ;  /* 0x0000e400ff067b82 */ /* 0x000e300000000a00 */
[----:B------:R-:W1:Y:S01]  /*0180*/  LDC.64 R2, c[0x0][0x380] ;  /* 0x0000e000ff027b82 */ /* 0x000e620000000a00 */
[----:B0-----:R-:W-:-:S06]  /*0190*/  IMAD.WIDE R6, R0, 0x4, R6 ;  /* 0x0000000400067825 */ /* 0x001fcc00078e0206 */
[----:B------:R-:W2:Y:S01]  /*01a0*/  LDG.E R6, desc[UR6][R6.64] ;  /* 0x0000000606067981 */ /* 0x000ea2000c1e1900 */
[----:B-1----:R-:W-:-:S05]  /*01b0*/  IMAD.WIDE R2, R0, 0x8, R2 ;  /* 0x0000000800027825 */ /* 0x002fca00078e0202 */
[----:B------:R-:W3:Y:S01]  /*01c0*/  LDG.E.64 R4, desc[UR6][R2.64] ;  /* 0x0000000602047981 */ /* 0x000ee2000c1e1b00 */
[----:B------:R-:W-:-:S05]  /*01d0*/  IMAD.MOV.U32 R13, RZ, RZ, 0x1 ;  /* 0x00000001ff0d7424 */ /* 0x000fca00078e00ff */
[CC--:B--2---:R-:W-:Y:S02]  /*01e0*/  SHF.L.U32 R11, R13.reuse, R6.reuse, RZ ;  /* 0x000000060d0b7219 */ /* 0x0c4fe400000006ff */
[----:B------:R-:W-:Y:S02]  /*01f0*/  SHF.L.U64.HI R13, R13, R6, RZ ;  /* 0x000000060d0d7219 */ /* 0x000fe400000102ff */
[----:B---3--:R-:W-:-:S04]  /*0200*/  LOP3.LUT P0, RZ, R11, R4, RZ, 0xc0, !PT ;  /* 0x000000040bff7212 */ /* 0x008fc8000780c0ff */
[----:B------:R-:W-:-:S13]  /*0210*/  LOP3.LUT P0, RZ, R13, R5, RZ, 0xc0, P0 ;  /* 0x000000050dff7212 */ /* 0x000fda000000c0ff */
[----:B------:R-:W-:Y:S02]  /*0220*/  @!P0 LOP3.LUT R8, R11, R4, RZ, 0xfc, !PT ;  /* 0x000000040b088212 */ /* 0x000fe400078efcff */
[----:B------:R-:W-:-:S05]  /*0230*/  @!P0 LOP3.LUT R9, R13, R5, RZ, 0xfc, !PT ;  /* 0x000000050d098212 */ /* 0x000fca00078efcff */
[----:B------:R0:W-:Y:S01]  /*0240*/  @!P0 STG.E.64 desc[UR6][R2.64], R8 ;  /* 0x0000000802008986 */ /* 0x0001e2000c101b06 */
[----:B------:R-:W-:Y:S05]  /*0250*/  @!P0 EXIT ;  /* 0x000000000000894d */ /* 0x000fea0003800000 */
[----:B------:R-:W-:Y:S02]  /*0260*/  LOP3.LUT R4, R4, R11, RZ, 0x30, !PT ;  /* 0x0000000b04047212 */ /* 0x000fe400078e30ff */
[----:B------:R-:W-:-:S05]  /*0270*/  LOP3.LUT R5, R5, R13, RZ, 0x30, !PT ;  /* 0x0000000d05057212 */ /* 0x000fca00078e30ff */
[----:B------:R-:W-:Y:S01]  /*0280*/  STG.E.64 desc[UR6][R2.64], R4 ;  /* 0x0000000402007986 */ /* 0x000fe2000c101b06 */
[----:B------:R-:W-:Y:S05]  /*0290*/  EXIT ;  /* 0x000000000000794d */ /* 0x000fea0003800000 */
.L_x_30:
[----:B------:R-:W0:Y:S08]  /*02a0*/  LDC.64 R4, c[0x0][0x390] ;  /* 0x0000e400ff047b82 */ /* 0x000e300000000a00 */
[----:B------:R-:W1:Y:S01]  /*02b0*/  LDC.64 R2, c[0x0][0x380] ;  /* 0x0000e000ff027b82 */ /* 0x000e620000000a00 */
[----:B------:R-:W-:-:S07]  /*02c0*/  IMAD.MOV.U32 R19, RZ, RZ, 0x1 ;  /* 0x00000001ff137424 */ /* 0x000fce00078e00ff */
[----:B------:R-:W2:Y:S01]  /*02d0*/  LDC.64 R10, c[0x0][0x388] ;  /* 0x0000e200ff0a7b82 */ /* 0x000ea20000000a00 */
[----:B0-----:R-:W-:-:S05]  /*02e0*/  IMAD.WIDE R4, R0, 0x4, R4 ;  /* 0x0000000400047825 */ /* 0x001fca00078e0204 */
[----:B------:R-:W3:Y:S01]  /*02f0*/  LDG.E R6, desc[UR6][R4.64] ;  /* 0x0000000604067981 */ /* 0x000ee2000c1e1900 */
[----:B-1----:R-:W-:-:S05]  /*0300*/  IMAD.WIDE R2, R0, 0x8, R2 ;  /* 0x0000000800027825 */ /* 0x002fca00078e0202 */
[----:B------:R-:W4:Y:S01]  /*0310*/  LDG.E.64 R8, desc[UR6][R2.64] ;  /* 0x0000000602087981 */ /* 0x000f22000c1e1b00 */
[----:B--2---:R-:W-:Y:S01]  /*0320*/  IMAD.WIDE R10, R0, 0x4, R10 ;  /* 0x00000004000a7825 */ /* 0x004fe200078e020a */
[CC--:B---3--:R-:W-:Y:S02]  /*0330*/  SHF.L.U32 R15, R19.reuse, R6.reuse, RZ ;  /* 0x00000006130f7219 */ /* 0x0c8fe400000006ff */
[----:B------:R-:W-:Y:S02]  /*0340*/  SHF.L.U64.HI R17, R19, R6, RZ ;  /* 0x0000000613117219 */ /* 0x000fe400000102ff */
[----:B----4-:R-:W-:-:S04]  /*0350*/  LOP3.LUT P0, RZ, R15, R8, RZ, 0xc0, !PT ;  /* 0x000000080fff7212 */ /* 0x010fc8000780c0ff */
[----:B------:R-:W-:-:S13]  /*0360*/  LOP3.LUT P0, RZ, R17, R9, RZ, 0xc0, P0 ;  /* 0x0000000911ff7212 */ /* 0x000fda000000c0ff */
[----:B------:R-:W-:Y:S02]  /*0370*/  @!P0 LOP3.LUT R13, R15, R8, RZ, 0xfc, !PT ;  /* 0x000000080f0d8212 */ /* 0x000fe400078efcff */
[----:B------:R-:W-:Y:S02]  /*0380*/  @P0 LOP3.LUT R13, R8, R15, RZ, 0x30, !PT ;  /* 0x0000000f080d0212 */ /* 0x000fe400078e30ff */
[----:B------:R-:W-:Y:S02]  /*0390*/  @!P0 LOP3.LUT R7, R17, R9, RZ, 0xfc, !PT ;  /* 0x0000000911078212 */ /* 0x000fe400078efcff */
[----:B------:R-:W-:Y:S01]  /*03a0*/  @P0 LOP3.LUT R7, R9, R17, RZ, 0x30, !PT ;  /* 0x0000001109070212 */ /* 0x000fe200078e30ff */
[----:B------:R-:W-:-:S05]  /*03b0*/  IMAD.MOV.U32 R6, RZ, RZ, R13 ;  /* 0x000000ffff067224 */ /* 0x000fca00078e000d */
[----:B------:R0:W-:Y:S04]  /*03c0*/  STG.E.64 desc[UR6][R2.64], R6 ;  /* 0x0000000602007986 */ /* 0x0001e8000c101b06 */
[----:B------:R-:W2:Y:S02]  /*03d0*/  LDG.E R10, desc[UR6][R10.64] ;  /* 0x000000060a0a7981 */ /* 0x000ea4000c1e1900 */
[----:B--2---:R-:W-:-:S13]  /*03e0*/  FSETP.GT.AND P0, PT, R10, 0.5, PT ;  /* 0x3f0000000a00780b */ /* 0x004fda0003f04000 */
[----:B0-----:R-:W-:Y:S05]  /*03f0*/  @!P0 EXIT ;  /* 0x000000000000894d */ /* 0x001fea0003800000 */
[----:B------:R-:W-:Y:S01]  /*0400*/  IMAD.MOV.U32 R9, RZ, RZ, -0xd7ffc ;  /* 0xfff28004ff097424 */ /* 0x000fe200078e00ff */
[----:B------:R-:W-:-:S04]  /*0410*/  ISETP.GT.AND P0, PT, R0, 0x35fff, PT ;  /* 0x00035fff0000780c */ /* 0x000fc80003f04270 */
[----:B------:R-:W-:Y:S02]  /*0420*/  SEL R9, R9, 0x4, P0 ;  /* 0x0000000409097807 */ /* 0x000fe40000000000 */
[----:B------:R-:W-:Y:S02]  /*0430*/  SEL R11, RZ, 0xffffffff, !P0 ;  /* 0xffffffffff0b7807 */ /* 0x000fe40004000000 */
[----:B------:R-:W-:-:S05]  /*0440*/  IADD3 R4, P0, PT, R4, R9, RZ ;  /* 0x0000000904047210 */ /* 0x000fca0007f1e0ff */
[----:B------:R-:W-:-:S05]  /*0450*/  IMAD.X R5, R5, 0x1, R11, P0 ;  /* 0x0000000105057824 */ /* 0x000fca00000e060b */
[----:B------:R-:W2:Y:S02]  /*0460*/  LDG.E R4, desc[UR6][R4.64] ;  /* 0x0000000604047981 */ /* 0x000ea4000c1e1900 */
[CC--:B--2---:R-:W-:Y:S02]  /*0470*/  SHF.L.U32 R0, R19.reuse, R4.reuse, RZ ;  /* 0x0000000413007219 */ /* 0x0c4fe400000006ff */
[----:B------:R-:W-:Y:S02]  /*0480*/  SHF.L.U64.HI R6, R19, R4, RZ ;  /* 0x0000000413067219 */ /* 0x000fe400000102ff */
[----:B------:R-:W-:-:S04]  /*0490*/  LOP3.LUT P0, RZ, R0, R13, RZ, 0xc0, !PT ;  /* 0x0000000d00ff7212 */ /* 0x000fc8000780c0ff */
        /* <DEDUP_REMOVED lines=9> */
.L_x_31:
        /* <DEDUP_REMOVED lines=13> */
.L_x_61:


//--------------------- .text._Z10evaluationPyPji --------------------------
	.section	.text._Z10evaluationPyPji,"ax",@progbits
	.align	128
        .global         _Z10evaluationPyPji
        .type           _Z10evaluationPyPji,@function
        .size           _Z10evaluationPyPji,(.L_x_62 - _Z10evaluationPyPji)
        .other          _Z10evaluationPyPji,@"STO_CUDA_ENTRY STV_DEFAULT"
_Z10evaluationPyPji:
.text._Z10evaluationPyPji:
        /* <DEDUP_REMOVED lines=8> */
[----:B------:R-:W0:Y:S01]  /*0080*/  LDCU UR4, c[0x3][0x48] ;  /* 0x00c00900ff0477ac */ /* 0x000e220008000800 */
[----:B------:R-:W-:Y:S01]  /*0090*/  IMAD.MOV.U32 R0, RZ, RZ, RZ ;  /* 0x000000ffff007224 */ /* 0x000fe200078e00ff */
[----:B------:R-:W1:Y:S01]  /*00a0*/  LDCU.64 UR6, c[0x0][0x358] ;  /* 0x00006b00ff0677ac */ /* 0x000e620008000a00 */
[----:B0-----:R-:W-:-:S09]  /*00b0*/  UISETP.GE.AND UP0, UPT, UR4, 0x1, UPT ;  /* 0x000000010400788c */ /* 0x001fd2000bf06270 */
[----:B-1----:R-:W-:Y:S05]  /*00c0*/  BRA.U !UP0, `(.L_x_32) ;  /* 0x0000000508447547 */ /* 0x002fea000b800000 */
[----:B------:R-:W0:Y:S01]  /*00d0*/  LDC.64 R2, c[0x0][0x380] ;  /* 0x0000e000ff027b82 */ /* 0x000e220000000a00 */
[----:B------:R-:W-:Y:S01]  /*00e0*/  IMAD.MOV.U32 R5, RZ, RZ, 0x52 ;  /* 0x00000052ff057424 */ /* 0x000fe200078e00ff */
[----:B------:R-:W-:Y:S01]  /*00f0*/  UIADD3 UR4, UPT, UPT, -UR4, URZ, URZ ;  /* 0x000000ff04047290 */ /* 0x000fe2000fffe1ff */
[----:B------:R-:W-:Y:S02]  /*0100*/  IMAD.MOV.U32 R0, RZ, RZ, RZ ;  /* 0x000000ffff007224 */ /* 0x000fe400078e00ff */
[----:B0-----:R-:W-:-:S09]  /*0110*/  IMAD.WIDE R2, R4, 0x8, R2 ;  /* 0x0000000804027825 */ /* 0x001fd200078e0202 */
.L_x_41:
[----:B------:R-:W0:Y:S01]  /*0120*/  LDC.U16 R11, c[0x3][R5+-0x2] ;  /* 0x00ffff80050b7b82 */ /* 0x000e220000000400 */
[----:B------:R-:W-:Y:S01]  /*0130*/  UIADD3 UR4, UPT, UPT, UR4, 0x1, URZ ;  /* 0x0000000104047890 */ /* 0x000fe2000fffe0ff */
[----:B------:R-:W-:Y:S03]  /*0140*/  BSSY.RECONVERGENT B0, `(.L_x_33) ;  /* 0x0000047000007945 */ /* 0x000fe60003800200 */
[----:B------:R-:W-:Y:S01]  /*0150*/  UISETP.NE.AND UP0, UPT, UR4, URZ, UPT ;  /* 0x000000ff0400728c */ /* 0x000fe2000bf05270 */
[----:B0-----:R-:W-:-:S04]  /*0160*/  PRMT R10, R11, 0x9910, RZ ;  /* 0x000099100b0a7816 */ /* 0x001fc800000000ff */
[----:B------:R-:W-:-:S13]  /*0170*/  ISETP.GT.AND P0, PT, R10, -0x1, PT ;  /* 0xffffffff0a00780c */ /* 0x000fda0003f04270 */
[----:B------:R-:W-:Y:S05]  /*0180*/  @P0 BRA `(.L_x_34) ;  /* 0x0000000000280947 */ /* 0x000fea0003800000 */
[----:B------:R-:W2:Y:S01]  /*0190*/  LDG.E.64 R6, desc[UR6][R2.64] ;  /* 0x0000000602067981 */ /* 0x000ea2000c1e1b00 */
[----:B------:R-:W-:-:S05]  /*01a0*/  IMAD.MOV R8, RZ, RZ, -R11 ;  /* 0x000000ffff087224 */ /* 0x000fca00078e0a0b */
[----:B------:R-:W-:-:S04]  /*01b0*/  PRMT R8, R8, 0x7710, RZ ;  /* 0x0000771008087816 */ /* 0x000fc800000000ff */
[----:B------:R-:W-:-:S05]  /*01c0*/  LOP3.LUT R8, R8, 0xffff, RZ, 0xc0, !PT ;  /* 0x0000ffff08087812 */ /* 0x000fca00078ec0ff */
[----:B------:R-:W-:-:S05]  /*01d0*/  VIADD R9, R8, 0xffffffff ;  /* 0xffffffff08097836 */ /* 0x000fca0000000000 */
[----:B--2---:R-:W-:-:S04]  /*01e0*/  SHF.R.U64 R6, R6, R9, R7 ;  /* 0x0000000906067219 */ /* 0x004fc80000001207 */
[----:B------:R-:W-:-:S04]  /*01f0*/  LOP3.LUT R6, R6, 0x1, RZ, 0xc0, !PT ;  /* 0x0000000106067812 */ /* 0x000fc800078ec0ff */
[----:B------:R-:W-:-:S04]  /*0200*/  ISETP.NE.U32.AND P0, PT, R6, 0x1, PT ;  /* 0x000000010600780c */ /* 0x000fc80003f05070 */
[----:B------:R-:W-:-:S13]  /*0210*/  ISETP.NE.U32.AND.EX P0, PT, RZ, RZ, PT, P0 ;  /* 0x000000ffff00720c */ /* 0x000fda0003f05100 */
[----:B------:R-:W-:Y:S05]  /*0220*/  @P0 BRA `(.L_x_35) ;  /* 0x0000000000dc0947 */ /* 0x000fea0003800000 */
.L_x_34:
[----:B------:R-:W-:-:S13]  /*0230*/  ISETP.GE.AND P0, PT, R10, 0x1, PT ;  /* 0x000000010a00780c */ /* 0x000fda0003f06270 */
[----:B------:R-:W-:Y:S05]  /*0240*/  @!P0 BRA `(.L_x_36) ;  /* 0x00000000001c8947 */ /* 0x000fea0003800000 */
[----:B------:R-:W2:Y:S01]  /*0250*/  LDG.E.64 R6, desc[UR6][R2.64] ;  /* 0x0000000602067981 */ /* 0x000ea2000c1e1b00 */
[----:B------:R-:W-:-:S05]  /*0260*/  VIADD R9, R11, 0xffffffff ;  /* 0xffffffff0b097836 */ /* 0x000fca0000000000 */
[----:B--2---:R-:W-:-:S04]  /*0270*/  SHF.R.U64 R6, R6, R9, R7 ;  /* 0x0000000906067219 */ /* 0x004fc80000001207 */
[----:B------:R-:W-:-:S04]  /*0280*/  LOP3.LUT R6, R6, 0x1, RZ, 0xc0, !PT ;  /* 0x0000000106067812 */ /* 0x000fc800078ec0ff */
[----:B------:R-:W-:-:S04]  /*0290*/  ISETP.NE.U32.AND P0, PT, R6, 0x1, PT ;  /* 0x000000010600780c */ /* 0x000fc80003f05070 */
[----:B------:R-:W-:-:S13]  /*02a0*/  ISETP.NE.U32.AND.EX P0, PT, RZ, RZ, PT, P0 ;  /* 0x000000ffff00720c */ /* 0x000fda0003f05100 */
[----:B------:R-:W-:Y:S05]  /*02b0*/  @!P0 BRA `(.L_x_35) ;  /* 0x0000000000b88947 */ /* 0x000fea0003800000 */
.L_x_36:
[----:B------:R-:W0:Y:S02]  /*02c0*/  LDC.U16 R11, c[0x3][R5] ;  /* 0x00c00000050b7b82 */ /* 0x000e240000000400 */
        /* <DEDUP_REMOVED lines=13> */
.L_x_37:
        /* <DEDUP_REMOVED lines=9> */
.L_x_38:
        /* <DEDUP_REMOVED lines=14> */
.L_x_39:
        /* <DEDUP_REMOVED lines=8> */
[----:B------:R-:W-:Y:S05]  /*0590*/  @P0 BRA `(.L_x_40) ;  /* 0x0000000000040947 */ /* 0x000fea0003800000 */
.L_x_35:
[----:B------:R-:W-:-:S07]  /*05a0*/  VIADD R0, R0, 0x1 ;  /* 0x0000000100007836 */ /* 0x000fce0000000000 */
.L_x_40:
[----:B------:R-:W-:Y:S05]  /*05b0*/  BSYNC.RECONVERGENT B0 ;  /* 0x0000000000007941 */ /* 0x000fea0003800200 */
.L_x_33:
[----:B------:R-:W-:Y:S01]  /*05c0*/  VIADD R5, R5, 0x6 ;  /* 0x0000000605057836 */ /* 0x000fe20000000000 */
[----:B------:R-:W-:Y:S06]  /*05d0*/  BRA.U UP0, `(.L_x_41) ;  /* 0xfffffff900d07547 */ /* 0x000fec000b83ffff */
.L_x_32:
[----:B------:R-:W0:Y:S02]  /*05e0*/  LDC.64 R2, c[0x0][0x388] ;  /* 0x0000e200ff027b82 */ /* 0x000e240000000a00 */
[----:B0-----:R-:W-:-:S05]  /*05f0*/  IMAD.WIDE R4, R4, 0x4, R2 ;  /* 0x0000000404047825 */ /* 0x001fca00078e0202 */
[----:B------:R-:W-:Y:S01]  /*0600*/  STG.E desc[UR6][R4.64], R0 ;  /* 0x0000000004007986 */ /* 0x000fe2000c101906 */
[----:B------:R-:W-:Y:S05]  /*0610*/  EXIT ;  /* 0x000000000000794d */ /* 0x000fea0003800000 */
.L_x_42:
        /* <DEDUP_REMOVED lines=14> */
.L_x_62:


//--------------------- .text._Z21random_casting_parentP17curandStateXORWOWPyi --------------------------
	.section	.text._Z21random_casting_parentP17curandStateXORWOWPyi,"ax",@progbits
	.align	128
        .global         _Z21random_casting_parentP17curandStateXORWOWPyi
        .type           _Z21random_casting_parentP17curandStateXORWOWPyi,@function
        .size           _Z21random_casting_parentP17curandStateXORWOWPyi,(.L_x_63 - _Z21random_casting_parentP17curandStateXORWOWPyi)
        .other          _Z21random_casting_parentP17curandStateXORWOWPyi,@"STO_CUDA_ENTRY STV_DEFAULT"
_Z21random_casting_parentP17curandStateXORWOWPyi:
.text._Z21random_casting_parentP17curandStateXORWOWPyi:
        /* <DEDUP_REMOVED lines=9> */
[----:B------:R-:W1:Y:S07]  /*0090*/  LDCU.64 UR4, c[0x0][0x358] ;  /* 0x00006b00ff0477ac */ /* 0x000e6e0008000a00 */
[----:B------:R-:W2:Y:S01]  /*00a0*/  LDC.64 R16, c[0x0][0x388] ;  /* 0x0000e200ff107b82 */ /* 0x000ea20000000a00 */
[----:B0-----:R-:W-:-:S05]  /*00b0*/  IMAD.WIDE R4, R0, 0x30, R4 ;  /* 0x0000003000047825 */ /* 0x001fca00078e0204 */
[----:B-1----:R-:W3:Y:S04]  /*00c0*/  LDG.E.64 R10, desc[UR4][R4.64] ;  /* 0x00000004040a7981 */ /* 0x002ee8000c1e1b00 */
[----:B------:R-:W4:Y:S04]  /*00d0*/  LDG.E.64 R6, desc[UR4][R4.64+0x10] ;  /* 0x0000100404067981 */ /* 0x000f28000c1e1b00 */
[----:B------:R-:W5:Y:S01]  /*00e0*/  LDG.E.64 R8, desc[UR4][R4.64+0x8] ;  /* 0x0000080404087981 */ /* 0x000f62000c1e1b00 */
[----:B---3--:R-:W-:-:S04]  /*00f0*/  SHF.R.U32.HI R2, RZ, 0x2, R11 ;  /* 0x00000002ff027819 */ /* 0x008fc8000001160b */
[----:B------:R-:W-:Y:S01]  /*0100*/  LOP3.LUT R2, R2, R11, RZ, 0x3c, !PT ;  /* 0x0000000b02027212 */ /* 0x000fe200078e3cff */
[----:B----4-:R-:W-:Y:S01]  /*0110*/  IMAD.SHL.U32 R3, R7, 0x10, RZ ;  /* 0x0000001007037824 */ /* 0x010fe200078e00ff */
[----:B------:R-:W-:Y:S01]  /*0120*/  STG.E.64 desc[UR4][R4.64+0x8], R6 ;  /* 0x0000080604007986 */ /* 0x000fe2000c101b04 */
[----:B-----5:R-:W-:Y:S02]  /*0130*/  SHF.R.U32.HI R13, RZ, 0x2, R8 ;  /* 0x00000002ff0d7819 */ /* 0x020fe40000011608 */
[----:B------:R-:W-:Y:S02]  /*0140*/  IMAD.SHL.U32 R11, R2, 0x2, RZ ;  /* 0x00000002020b7824 */ /* 0x000fe400078e00ff */
[----:B------:R-:W-:-:S03]  /*0150*/  LOP3.LUT R13, R13, R8, RZ, 0x3c, !PT ;  /* 0x000000080d0d7212 */ /* 0x000fc600078e3cff */
[----:B------:R-:W-:Y:S02]  /*0160*/  LOP3.LUT R2, R2, R11, R3, 0x96, !PT ;  /* 0x0000000b02027212 */ /* 0x000fe400078e9603 */
[----:B------:R-:W-:Y:S02]  /*0170*/  IMAD.SHL.U32 R3, R13, 0x2, RZ ;  /* 0x000000020d037824 */ /* 0x000fe400078e00ff */
[----:B------:R-:W-:-:S04]  /*0180*/  LOP3.LUT R2, R2, R7, RZ, 0x3c, !PT ;  /* 0x0000000702027212 */ /* 0x000fc800078e3cff */
[----:B------:R-:W-:Y:S01]  /*0190*/  IADD3 R15, PT, PT, R10, 0x587c5, R2 ;  /* 0x000587c50a0f7810 */ /* 0x000fe20007ffe002 */
[----:B------:R-:W-:-:S05]  /*01a0*/  IMAD.SHL.U32 R8, R2, 0x10, RZ ;  /* 0x0000001002087824 */ /* 0x000fca00078e00ff */
[----:B------:R-:W-:Y:S02]  /*01b0*/  LOP3.LUT R3, R13, R3, R8, 0x96, !PT ;  /* 0x000000030d037212 */ /* 0x000fe400078e9608 */
[----:B------:R-:W-:Y:S02]  /*01c0*/  IADD3 R8, PT, PT, R10, 0xb0f8a, RZ ;  /* 0x000b0f8a0a087810 */ /* 0x000fe40007ffe0ff */
[----:B------:R-:W-:-:S03]  /*01d0*/  LOP3.LUT R3, R3, R2, RZ, 0x3c, !PT ;  /* 0x0000000203037212 */ /* 0x000fc600078e3cff */
[----:B------:R-:W-:Y:S02]  /*01e0*/  STG.E.64 desc[UR4][R4.64], R8 ;  /* 0x0000000804007986 */ /* 0x000fe4000c101b04 */
[----:B------:R-:W-:Y:S02]  /*01f0*/  IMAD.IADD R12, R3, 0x1, R8 ;  /* 0x00000001030c7824 */ /* 0x000fe400078e0208 */
[----:B------:R-:W-:Y:S02]  /*0200*/  STG.E.64 desc[UR4][R4.64+0x10], R2 ;  /* 0x0000100204007986 */ /* 0x000fe4000c101b04 */
[----:B------:R-:W-:-:S03]  /*0210*/  IMAD.WIDE.U32 R12, R12, 0x200000, RZ ;  /* 0x002000000c0c7825 */ /* 0x000fc600078e00ff */
[----:B------:R-:W-:Y:S01]  /*0220*/  LOP3.LUT R14, R12, R15, RZ, 0x3c, !PT ;  /* 0x0000000f0c0e7212 */ /* 0x000fe200078e3cff */
[----:B------:R-:W-:Y:S02]  /*0230*/  IMAD.MOV.U32 R15, RZ, RZ, R13 ;  /* 0x000000ffff0f7224 */ /* 0x000fe400078e000d */
[----:B------:R-:W-:Y:S02]  /*0240*/  HFMA2 R12, -RZ, RZ, 0, 0 ;  /* 0x00000000ff0c7431 */ /* 0x000fe400000001ff */
[----:B------:R-:W-:Y:S01]  /*0250*/  IMAD.MOV.U32 R13, RZ, RZ, 0x3ca00000 ;  /* 0x3ca00000ff0d7424 */ /* 0x000fe200078e00ff */
[----:B------:R-:W0:Y:S05]  /*0260*/  I2F.F64.U64 R10, R14 ;  /* 0x0000000e000a7312 */ /* 0x000e2a0000301800 */
[----:B0-----:R-:W-:Y:S01]  /*0270*/  DFMA R10, R10, R12, 5.5511151231257827021e-17 ;  /* 0x3c9000000a0a742b */ /* 0x001fe2000000000c */
[----:B--2---:R-:W-:-:S07]  /*0280*/  IMAD.WIDE R12, R0, 0x8, R16 ;  /* 0x00000008000c7825 */ /* 0x004fce00078e0210 */
[----:B------:R-:W-:-:S10]  /*0290*/  DMUL R10, R10, 1.84467440737095516160e+19 ;  /* 0x43f000000a0a7828 */ /* 0x000fd40000000000 */
[----:B------:R-:W0:Y:S02]  /*02a0*/  F2I.U64.F64.TRUNC R10, R10 ;  /* 0x0000000a000a7311 */ /* 0x000e24000030d800 */
[----:B0-----:R-:W-:Y:S01]  /*02b0*/  STG.E.64 desc[UR4][R12.64], R10 ;  /* 0x0000000a0c007986 */ /* 0x001fe2000c101b04 */
[----:B------:R-:W-:Y:S05]  /*02c0*/  EXIT ;  /* 0x000000000000794d */ /* 0x000fea0003800000 */
.L_x_43:
        /* <DEDUP_REMOVED lines=11> */
.L_x_63:


//--------------------- .text._Z20random_casting_floatP17curandStateXORWOWPfii --------------------------
	.section	.text._Z20random_casting_floatP17curandStateXORWOWPfii,"ax",@progbits
	.align	128
        .global         _Z20random_casting_floatP17curandStateXORWOWPfii
        .type           _Z20random_casting_floatP17curandStateXORWOWPfii,@function
        .size           _Z20random_casting_floatP17curandStateXORWOWPfii,(.L_x_64 - _Z20random_casting_floatP17curandStateXORWOWPfii)
        .other          _Z20random_casting_floatP17curandStateXORWOWPfii,@"STO_CUDA_ENTRY STV_DEFAULT"
_Z20random_casting_floatP17curandStateXORWOWPfii:
.text._Z20random_casting_floatP17curandStateXORWOWPfii:
        /* <DEDUP_REMOVED lines=10> */
[----:B------:R-:W2:Y:S01]  /*00a0*/  LDCU UR6, c[0x0][0x390] ;  /* 0x00007200ff0677ac */ /* 0x000ea20008000800 */
[----:B0-----:R-:W-:-:S05]  /*00b0*/  IMAD.WIDE R2, R15, 0x30, R2 ;  /* 0x000000300f027825 */ /* 0x001fca00078e0202 */
[----:B-1----:R-:W3:Y:S04]  /*00c0*/  LDG.E.64 R8, desc[UR4][R2.64] ;  /* 0x0000000402087981 */ /* 0x002ee8000c1e1b00 */
[----:B------:R-:W4:Y:S04]  /*00d0*/  LDG.E.64 R4, desc[UR4][R2.64+0x10] ;  /* 0x0000100402047981 */ /* 0x000f28000c1e1b00 */
[----:B------:R-:W5:Y:S01]  /*00e0*/  LDG.E.64 R6, desc[UR4][R2.64+0x8] ;  /* 0x0000080402067981 */ /* 0x000f62000c1e1b00 */
[----:B------:R-:W-:Y:S01]  /*00f0*/  IMAD.MOV.U32 R17, RZ, RZ, 0x2f800000 ;  /* 0x2f800000ff117424 */ /* 0x000fe200078e00ff */
[----:B---3--:R-:W-:Y:S01]  /*0100*/  SHF.R.U32.HI R0, RZ, 0x2, R9 ;  /* 0x00000002ff007819 */ /* 0x008fe20000011609 */
[----:B------:R-:W-:-:S03]  /*0110*/  VIADD R8, R8, 0x587c5 ;  /* 0x000587c508087836 */ /* 0x000fc60000000000 */
[----:B------:R-:W-:Y:S01]  /*0120*/  LOP3.LUT R0, R0, R9, RZ, 0x3c, !PT ;  /* 0x0000000900007212 */ /* 0x000fe200078e3cff */
[----:B----4-:R-:W-:Y:S01]  /*0130*/  IMAD.SHL.U32 R9, R5, 0x10, RZ ;  /* 0x0000001005097824 */ /* 0x010fe200078e00ff */
[----:B------:R-:W-:Y:S01]  /*0140*/  MOV R19, R4 ;  /* 0x0000000400137202 */ /* 0x000fe20000000f00 */
[----:B------:R-:W-:Y:S01]  /*0150*/  IMAD.MOV.U32 R12, RZ, RZ, R5 ;  /* 0x000000ffff0c7224 */ /* 0x000fe200078e0005 */
[C---:B------:R-:W-:Y:S02]  /*0160*/  SHF.L.U32 R10, R0.reuse, 0x1, RZ ;  /* 0x00000001000a7819 */ /* 0x040fe400000006ff */
[----:B-----5:R-:W-:Y:S02]  /*0170*/  MOV R18, R7 ;  /* 0x0000000700127202 */ /* 0x020fe40000000f00 */
[----:B------:R-:W-:Y:S02]  /*0180*/  LOP3.LUT R0, R0, R10, R9, 0x96, !PT ;  /* 0x0000000a00007212 */ /* 0x000fe400078e9609 */
[----:B------:R-:W0:Y:S01]  /*0190*/  LDC.64 R10, c[0x0][0x388] ;  /* 0x0000e200ff0a7b82 */ /* 0x000e220000000a00 */
[----:B--2---:R-:W-:Y:S01]  /*01a0*/  I2FP.F32.S32 R9, UR6 ;  /* 0x0000000600097c45 */ /* 0x004fe20008201400 */
[----:B------:R-:W-:Y:S01]  /*01b0*/  STG.E.64 desc[UR4][R2.64+0x8], R18 ;  /* 0x0000081202007986 */ /* 0x000fe2000c101b04 */
[----:B------:R-:W-:-:S04]  /*01c0*/  LOP3.LUT R13, R0, R5, RZ, 0x3c, !PT ;  /* 0x00000005000d7212 */ /* 0x000fc800078e3cff */
[----:B------:R-:W-:Y:S01]  /*01d0*/  IADD3 R0, PT, PT, R13, R8, RZ ;  /* 0x000000080d007210 */ /* 0x000fe20007ffe0ff */
[----:B------:R-:W-:Y:S03]  /*01e0*/  STG.E.64 desc[UR4][R2.64+0x10], R12 ;  /* 0x0000100c02007986 */ /* 0x000fe6000c101b04 */
[----:B------:R-:W-:-:S05]  /*01f0*/  I2FP.F32.U32 R0, R0 ;  /* 0x0000000000007245 */ /* 0x000fca0000201000 */
[----:B------:R-:W-:-:S04]  /*0200*/  FFMA R0, R0, R17, 1.1641532182693481445e-10 ;  /* 0x2f00000000007423 */ /* 0x000fc80000000011 */
[----:B------:R-:W-:Y:S01]  /*0210*/  FMUL R17, R0, R9 ;  /* 0x0000000900117220 */ /* 0x000fe20000400000 */
[----:B------:R-:W-:Y:S02]  /*0220*/  IMAD.MOV.U32 R9, RZ, RZ, R6 ;  /* 0x000000ffff097224 */ /* 0x000fe400078e0006 */
[----:B0-----:R-:W-:-:S03]  /*0230*/  IMAD.WIDE R10, R15, 0x4, R10 ;  /* 0x000000040f0a7825 */ /* 0x001fc600078e020a */
[----:B------:R-:W-:Y:S04]  /*0240*/  STG.E.64 desc[UR4][R2.64], R8 ;  /* 0x0000000802007986 */ /* 0x000fe8000c101b04 */
[----:B------:R-:W-:Y:S01]  /*0250*/  STG.E desc[UR4][R10.64], R17 ;  /* 0x000000110a007986 */ /* 0x000fe2000c101904 */
[----:B------:R-:W-:Y:S05]  /*0260*/  EXIT ;  /* 0x000000000000794d */ /* 0x000fea0003800000 */
.L_x_44:
        /* <DEDUP_REMOVED lines=9> */
.L_x_64:


//--------------------- .text._Z18random_casting_intP17curandStateXORWOWPiii --------------------------
	.section	.text._Z18random_casting_intP17curandStateXORWOWPiii,"ax",@progbits
	.align	128
        .global         _Z18random_casting_intP17curandStateXORWOWPiii
        .type           _Z18random_casting_intP17curandStateXORWOWPiii,@function
        .size           _Z18random_casting_intP17curandStateXORWOWPiii,(.L_x_65 - _Z18random_casting_intP17curandStateXORWOWPiii)
        .other          _Z18random_casting_intP17curandStateXORWOWPiii,@"STO_CUDA_ENTRY STV_DEFAULT"
_Z18random_casting_intP17curandStateXORWOWPiii:
.text._Z18random_casting_intP17curandStateXORWOWPiii:
        /* <DEDUP_REMOVED lines=11> */
[----:B------:R-:W-:-:S05]  /*00b0*/  IMAD.MOV.U32 R14, RZ, RZ, 0x2f800000 ;  /* 0x2f800000ff0e7424 */ /* 0x000fca00078e00ff */
[----:B------:R-:W3:Y:S01]  /*00c0*/  LDC.64 R12, c[0x0][0x388] ;  /* 0x0000e200ff0c7b82 */ /* 0x000ee20000000a00 */
[----:B0-----:R-:W-:-:S05]  /*00d0*/  IMAD.WIDE R2, R0, 0x30, R2 ;  /* 0x0000003000027825 */ /* 0x001fca00078e0202 */
[----:B-1----:R-:W4:Y:S04]  /*00e0*/  LDG.E.64 R8, desc[UR4][R2.64] ;  /* 0x0000000402087981 */ /* 0x002f28000c1e1b00 */
[----:B------:R-:W5:Y:S04]  /*00f0*/  LDG.E.64 R4, desc[UR4][R2.64+0x10] ;  /* 0x0000100402047981 */ /* 0x000f68000c1e1b00 */
[----:B------:R-:W2:Y:S01]  /*0100*/  LDG.E.64 R6, desc[UR4][R2.64+0x8] ;  /* 0x0000080402067981 */ /* 0x000ea2000c1e1b00 */
[----:B---3--:R-:W-:Y:S01]  /*0110*/  IMAD.WIDE R12, R0, 0x4, R12 ;  /* 0x00000004000c7825 */ /* 0x008fe200078e020c */
[----:B----4-:R-:W-:-:S03]  /*0120*/  SHF.R.U32.HI R10, RZ, 0x2, R9 ;  /* 0x00000002ff0a7819 */ /* 0x010fc60000011609 */
[----:B------:R-:W-:Y:S01]  /*0130*/  VIADD R8, R8, 0x587c5 ;  /* 0x000587c508087836 */ /* 0x000fe20000000000 */
[----:B------:R-:W-:Y:S01]  /*0140*/  LOP3.LUT R10, R10, R9, RZ, 0x3c, !PT ;  /* 0x000000090a0a7212 */ /* 0x000fe200078e3cff */
[----:B-----5:R-:W-:Y:S01]  /*0150*/  IMAD.SHL.U32 R9, R5, 0x10, RZ ;  /* 0x0000001005097824 */ /* 0x020fe200078e00ff */
[----:B------:R-:W-:Y:S02]  /*0160*/  MOV R17, R4 ;  /* 0x0000000400117202 */ /* 0x000fe40000000f00 */
[C---:B------:R-:W-:Y:S02]  /*0170*/  SHF.L.U32 R11, R10.reuse, 0x1, RZ ;  /* 0x000000010a0b7819 */ /* 0x040fe400000006ff */
[----:B--2---:R-:W-:Y:S02]  /*0180*/  MOV R16, R7 ;  /* 0x0000000700107202 */ /* 0x004fe40000000f00 */
[----:B------:R-:W-:-:S03]  /*0190*/  LOP3.LUT R10, R10, R11, R9, 0x96, !PT ;  /* 0x0000000b0a0a7212 */ /* 0x000fc600078e9609 */
[----:B------:R-:W-:Y:S01]  /*01a0*/  STG.E.64 desc[UR4][R2.64+0x8], R16 ;  /* 0x0000081002007986 */ /* 0x000fe2000c101b04 */
[----:B------:R-:W-:Y:S02]  /*01b0*/  LOP3.LUT R11, R10, R5, RZ, 0x3c, !PT ;  /* 0x000000050a0b7212 */ /* 0x000fe400078e3cff */
[----:B------:R-:W-:Y:S02]  /*01c0*/  I2FP.F32.S32 R10, UR6 ;  /* 0x00000006000a7c45 */ /* 0x000fe40008201400 */
[----:B------:R-:W-:-:S04]  /*01d0*/  IADD3 R9, PT, PT, R11, R8, RZ ;  /* 0x000000080b097210 */ /* 0x000fc80007ffe0ff */
[----:B------:R-:W-:-:S05]  /*01e0*/  I2FP.F32.U32 R9, R9 ;  /* 0x0000000900097245 */ /* 0x000fca0000201000 */
[----:B------:R-:W-:-:S04]  /*01f0*/  FFMA R9, R9, R14, 1.1641532182693481445e-10 ;  /* 0x2f00000009097423 */ /* 0x000fc8000000000e */
[----:B------:R-:W-:Y:S01]  /*0200*/  FMUL R14, R9, R10 ;  /* 0x0000000a090e7220 */ /* 0x000fe20000400000 */
[----:B------:R-:W-:Y:S02]  /*0210*/  IMAD.MOV.U32 R10, RZ, RZ, R5 ;  /* 0x000000ffff0a7224 */ /* 0x000fe400078e0005 */
[----:B------:R-:W-:Y:S01]  /*0220*/  IMAD.MOV.U32 R9, RZ, RZ, R6 ;  /* 0x000000ffff097224 */ /* 0x000fe200078e0006 */
[----:B------:R-:W0:Y:S02]  /*0230*/  F2I.TRUNC.NTZ R15, R14 ;  /* 0x0000000e000f7305 */ /* 0x000e24000020f100 */
[----:B------:R-:W-:Y:S04]  /*0240*/  STG.E.64 desc[UR4][R2.64+0x10], R10 ;  /* 0x0000100a02007986 */ /* 0x000fe8000c101b04 */
[----:B------:R-:W-:Y:S04]  /*0250*/  STG.E.64 desc[UR4][R2.64], R8 ;  /* 0x0000000802007986 */ /* 0x000fe8000c101b04 */
[----:B0-----:R-:W-:Y:S01]  /*0260*/  STG.E desc[UR4][R12.64], R15 ;  /* 0x0000000f0c007986 */ /* 0x001fe2000c101904 */
[----:B------:R-:W-:Y:S05]  /*0270*/  EXIT ;  /* 0x000000000000794d */ /* 0x000fea0003800000 */
.L_x_45:
        /* <DEDUP_REMOVED lines=16> */
.L_x_65:


//--------------------- .text._Z4initP17curandStateXORWOWi --------------------------
	.section	.text._Z4initP17curandStateXORWOWi,"ax",@progbits
	.align	128
        .global         _Z4initP17curandStateXORWOWi
        .type           _Z4initP17curandStateXORWOWi,@function
        .size           _Z4initP17curandStateXORWOWi,(.L_x_66 - _Z4initP17curandStateXORWOWi)
        .other          _Z4initP17curandStateXORWOWi,@"STO_CUDA_ENTRY STV_DEFAULT"
_Z4initP17curandStateXORWOWi:
.text._Z4initP17curandStateXORWOWi:
        /* <DEDUP_REMOVED lines=8> */
[----:B------:R-:W0:Y:S01]  /*0080*/  LDCU.64 UR4, c[0x0][0x358] ;  /* 0x00006b00ff0477ac */ /* 0x000e220008000a00 */
[----:B------:R-:W-:Y:S01]  /*0090*/  CS2R R2, SR_CLOCKLO ;  /* 0x0000000000027805 */ /* 0x000fe20000015000 */
[----:B------:R-:W1:Y:S05]  /*00a0*/  LDC.64 R6, c[0x0][0x380] ;  /* 0x0000e000ff067b82 */ /* 0x000e6a0000000a00 */
[----:B------:R-:W-:Y:S01]  /*00b0*/  LOP3.LUT R0, R2, 0xaad26b49, RZ, 0x3c, !PT ;  /* 0xaad26b4902007812 */ /* 0x000fe200078e3cff */
[----:B------:R-:W-:Y:S01]  /*00c0*/  BSSY.RECONVERGENT B0, `(.L_x_46) ;  /* 0x00000e0000007945 */ /* 0x000fe20003800200 */
[----:B------:R-:W-:Y:S02]  /*00d0*/  LOP3.LUT R2, R3, 0xf7dcefdd, RZ, 0x3c, !PT ;  /* 0xf7dcefdd03027812 */ /* 0x000fe400078e3cff */
[----:B------:R-:W-:Y:S01]  /*00e0*/  ISETP.NE.AND P0, PT, R13, RZ, PT ;  /* 0x000000ff0d00720c */ /* 0x000fe20003f05270 */
[----:B------:R-:W-:-:S02]  /*00f0*/  IMAD R0, R0, 0x4182bed5, RZ ;  /* 0x4182bed500007824 */ /* 0x000fc400078e02ff */
[----:B------:R-:W-:Y:S02]  /*0100*/  IMAD R3, R2, -0x658354e5, RZ ;  /* 0x9a7cab1b02037824 */ /* 0x000fe400078e02ff */
[C---:B------:R-:W-:Y:S01]  /*0110*/  VIADD R5, R0.reuse, 0x75bcd15 ;  /* 0x075bcd1500057836 */ /* 0x040fe20000000000 */
[C---:B------:R-:W-:Y:S01]  /*0120*/  LOP3.LUT R8, R0.reuse, 0x159a55e5, RZ, 0x3c, !PT ;  /* 0x159a55e500087812 */ /* 0x040fe200078e3cff */
[C---:B------:R-:W-:Y:S01]  /*0130*/  VIADD R11, R0.reuse, 0x583f19 ;  /* 0x00583f19000b7836 */ /* 0x040fe20000000000 */
[----:B------:R-:W-:Y:S01]  /*0140*/  IADD3 R4, PT, PT, R0, 0x64f0c9, R3 ;  /* 0x0064f0c900047810 */ /* 0x000fe20007ffe003 */
[C---:B------:R-:W-:Y:S01]  /*0150*/  VIADD R9, R3.reuse, 0x1f123bb5 ;  /* 0x1f123bb503097836 */ /* 0x040fe20000000000 */
[----:B------:R-:W-:Y:S01]  /*0160*/  LOP3.LUT R10, R3, 0x5491333, RZ, 0x3c, !PT ;  /* 0x05491333030a7812 */ /* 0x000fe200078e3cff */
[----:B-1----:R-:W-:-:S05]  /*0170*/  IMAD.WIDE R6, R13, 0x30, R6 ;  /* 0x000000300d067825 */ /* 0x002fca00078e0206 */
[----:B0-----:R0:W-:Y:S04]  /*0180*/  STG.E.64 desc[UR4][R6.64], R4 ;  /* 0x0000000406007986 */ /* 0x0011e8000c101b04 */
[----:B------:R0:W-:Y:S04]  /*0190*/  STG.E.64 desc[UR4][R6.64+0x8], R8 ;  /* 0x0000080806007986 */ /* 0x0001e8000c101b04 */
[----:B------:R0:W-:Y:S01]  /*01a0*/  STG.E.64 desc[UR4][R6.64+0x10], R10 ;  /* 0x0000100a06007986 */ /* 0x0001e2000c101b04 */
[----:B------:R-:W-:Y:S05]  /*01b0*/  @!P0 BRA `(.L_x_47) ;  /* 0x0000000c00408947 */ /* 0x000fea0003800000 */
[----:B------:R-:W-:Y:S01]  /*01c0*/  SHF.R.S32.HI R0, RZ, 0x1f, R13 ;  /* 0x0000001fff007819 */ /* 0x000fe2000001140d */
[----:B------:R-:W-:-:S07]  /*01d0*/  IMAD.MOV.U32 R12, RZ, RZ, RZ ;  /* 0x000000ffff0c7224 */ /* 0x000fce00078e00ff */
.L_x_53:
[----:B-1----:R-:W-:Y:S01]  /*01e0*/  LOP3.LUT R2, R13, 0x3, RZ, 0xc0, !PT ;  /* 0x000000030d027812 */ /* 0x002fe200078ec0ff */
[----:B------:R-:W-:Y:S03]  /*01f0*/  BSSY.RECONVERGENT B1, `(.L_x_48) ;  /* 0x00000c6000017945 */ /* 0x000fe60003800200 */
[----:B------:R-:W-:-:S04]  /*0200*/  ISETP.NE.U32.AND P0, PT, R2, RZ, PT ;  /* 0x000000ff0200720c */ /* 0x000fc80003f05070 */
[----:B------:R-:W-:-:S13]  /*0210*/  ISETP.NE.AND.EX P0, PT, RZ, RZ, PT, P0 ;  /* 0x000000ffff00720c */ /* 0x000fda0003f05300 */
[----:B------:R-:W-:Y:S05]  /*0220*/  @!P0 BRA `(.L_x_49) ;  /* 0x0000000c00088947 */ /* 0x000fea0003800000 */
[----:B0-----:R-:W0:Y:S01]  /*0230*/  LDC.64 R8, c[0x4][RZ] ;  /* 0x01000000ff087b82 */ /* 0x001e220000000a00 */
[----:B------:R-:W-:Y:S02]  /*0240*/  IMAD.MOV.U32 R14, RZ, RZ, RZ ;  /* 0x000000ffff0e7224 */ /* 0x000fe400078e00ff */
[----:B0-----:R-:W-:-:S07]  /*0250*/  IMAD.WIDE.U32 R8, R12, 0xc80, R8 ;  /* 0x00000c800c087825 */ /* 0x001fce00078e0008 */
.L_x_52:
[----:B-1----:R-:W-:Y:S01]  /*0260*/  IMAD.MOV.U32 R15, RZ, RZ, RZ ;  /* 0x000000ffff0f7224 */ /* 0x002fe200078e00ff */
[----:B------:R-:W-:Y:S01]  /*0270*/  CS2R R2, SRZ ;  /* 0x0000000000027805 */ /* 0x000fe2000001ff00 */
[----:B------:R-:W-:Y:S01]  /*0280*/  IMAD.MOV.U32 R17, RZ, RZ, RZ ;  /* 0x000000ffff117224 */ /* 0x000fe200078e00ff */
[----:B------:R-:W-:-:S07]  /*0290*/  CS2R R4, SRZ ;  /* 0x0000000000047805 */ /* 0x000fce000001ff00 */
.L_x_51:
[----:B------:R-:W-:-:S05]  /*02a0*/  IMAD.WIDE.U32 R10, R17, 0x4, R6 ;  /* 0x00000004110a7825 */ /* 0x000fca00078e0006 */
[----:B------:R0:W5:Y:S01]  /*02b0*/  LDG.E R16, desc[UR4][R10.64+0x4] ;  /* 0x000004040a107981 */ /* 0x000162000c1e1900 */
[----:B------:R-:W-:-:S07]  /*02c0*/  IMAD.MOV.U32 R19, RZ, RZ, RZ ;  /* 0x000000ffff137224 */ /* 0x000fce00078e00ff */
.L_x_50:
[----:B-----5:R-:W-:Y:S01]  /*02d0*/  SHF.R.U32.HI R24, RZ, R19, R16 ;  /* 0x00000013ff187219 */ /* 0x020fe20000011610 */
[----:B0-----:R-:W-:-:S03]  /*02e0*/  IMAD.SHL.U32 R10, R17, 0x20, RZ ;  /* 0x00000020110a7824 */ /* 0x001fc600078e00ff */
[----:B------:R-:W-:Y:S01]  /*02f0*/  LOP3.LUT R11, R24, 0x1, RZ, 0xc0, !PT ;  /* 0x00000001180b7812 */ /* 0x000fe200078ec0ff */
[----:B------:R-:W-:-:S03]  /*0300*/  IMAD.IADD R10, R10, 0x1, R19 ;  /* 0x000000010a0a7824 */ /* 0x000fc600078e0213 */
[----:B------:R-:W-:Y:S01]  /*0310*/  ISETP.NE.U32.AND P0, PT, R11, 0x1, PT ;  /* 0x000000010b00780c */ /* 0x000fe20003f05070 */
[----:B------:R-:W-:-:S03]  /*0320*/  IMAD R11, R10, 0x5, RZ ;  /* 0x000000050a0b7824 */ /* 0x000fc600078e02ff */
[----:B------:R-:W-:Y:S01]  /*0330*/  R2P PR, R24, 0x7e ;  /* 0x0000007e18007804 */ /* 0x000fe20000000000 */
[----:B------:R-:W-:-:S08]  /*0340*/  IMAD.WIDE.U32 R10, R11, 0x4, R8 ;  /* 0x000000040b0a7825 */ /* 0x000fd000078e0008 */
[----:B------:R-:W2:Y:S04]  /*0350*/  @!P0 LDG.E R18, desc[UR4][R10.64] ;  /* 0x000000040a128981 */ /* 0x000ea8000c1e1900 */
[----:B------:R-:W3:Y:S04]  /*0360*/  @!P0 LDG.E R20, desc[UR4][R10.64+0x10] ;  /* 0x000010040a148981 */ /* 0x000ee8000c1e1900 */
[----:B------:R-:W4:Y:S04]  /*0370*/  @P1 LDG.E R22, desc[UR4][R10.64+0x14] ;  /* 0x000014040a161981 */ /* 0x000f28000c1e1900 */
[----:B------:R-:W4:Y:S04]  /*0380*/  @P2 LDG.E R26, desc[UR4][R10.64+0x28] ;  /* 0x000028040a1a2981 */ /* 0x000f28000c1e1900 */
[----:B------:R-:W4:Y:S04]  /*0390*/  @!P0 LDG.E R21, desc[UR4][R10.64+0x4] ;  /* 0x000004040a158981 */ /* 0x000f28000c1e1900 */
[----:B------:R-:W4:Y:S04]  /*03a0*/  @!P0 LDG.E R23, desc[UR4][R10.64+0xc] ;  /* 0x00000c040a178981 */ /* 0x000f28000c1e1900 */
[----:B------:R-:W4:Y:S04]  /*03b0*/  @P1 LDG.E R25, desc[UR4][R10.64+0x18] ;  /* 0x000018040a191981 */ /* 0x000f28000c1e1900 */
[----:B------:R-:W4:Y:S04]  /*03c0*/  @P3 LDG.E R28, desc[UR4][R10.64+0x3c] ;  /* 0x00003c040a1c3981 */ /* 0x000f28000c1e1900 */
[----:B------:R-:W4:Y:S01]  /*03d0*/  @P6 LDG.E R27, desc[UR4][R10.64+0x7c] ;  /* 0x00007c040a1b6981 */ /* 0x000f22000c1e1900 */
[----:B--2---:R-:W-:-:S03]  /*03e0*/  @!P0 LOP3.LUT R15, R15, R18, RZ, 0x3c, !PT ;  /* 0x000000120f0f8212 */ /* 0x004fc600078e3cff */
[----:B------:R-:W2:Y:S01]  /*03f0*/  @!P0 LDG.E R18, desc[UR4][R10.64+0x8] ;  /* 0x000008040a128981 */ /* 0x000ea2000c1e1900 */
[----:B---3--:R-:W-:-:S03]  /*0400*/  @!P0 LOP3.LUT R3, R3, R20, RZ, 0x3c, !PT ;  /* 0x0000001403038212 */ /* 0x008fc600078e3cff */
[----:B------:R-:W3:Y:S01]  /*0410*/  @P1 LDG.E R20, desc[UR4][R10.64+0x24] ;  /* 0x000024040a141981 */ /* 0x000ee2000c1e1900 */
[----:B----4-:R-:W-:-:S03]  /*0420*/  @P1 LOP3.LUT R15, R15, R22, RZ, 0x3c, !PT ;  /* 0x000000160f0f1212 */ /* 0x010fc600078e3cff */
[----:B------:R-:W4:Y:S01]  /*0430*/  @P2 LDG.E R22, desc[UR4][R10.64+0x38] ;  /* 0x000038040a162981 */ /* 0x000f22000c1e1900 */
[----:B------:R-:W-:-:S03]  /*0440*/  @P2 LOP3.LUT R15, R15, R26, RZ, 0x3c, !PT ;  /* 0x0000001a0f0f2212 */ /* 0x000fc600078e3cff */
[----:B------:R-:W4:Y:S01]  /*0450*/  @P4 LDG.E R26, desc[UR4][R10.64+0x50] ;  /* 0x000050040a1a4981 */ /* 0x000f22000c1e1900 */
[----:B------:R-:W-:-:S03]  /*0460*/  @!P0 LOP3.LUT R4, R4, R21, RZ, 0x3c, !PT ;  /* 0x0000001504048212 */ /* 0x000fc600078e3cff */
[----:B------:R-:W4:Y:S01]  /*0470*/  @P1 LDG.E R21, desc[UR4][R10.64+0x20] ;  /* 0x000020040a151981 */ /* 0x000f22000c1e1900 */
[----:B------:R-:W-:-:S03]  /*0480*/  @!P0 LOP3.LUT R2, R2, R23, RZ, 0x3c, !PT ;  /* 0x0000001702028212 */ /* 0x000fc600078e3cff */
[----:B------:R-:W4:Y:S01]  /*0490*/  @P2 LDG.E R23, desc[UR4][R10.64+0x2c] ;  /* 0x00002c040a172981 */ /* 0x000f22000c1e1900 */
[----:B------:R-:W-:-:S03]  /*04a0*/  @P1 LOP3.LUT R4, R4, R25, RZ, 0x3c, !PT ;  /* 0x0000001904041212 */ /* 0x000fc600078e3cff */
[----:B------:R-:W4:Y:S01]  /*04b0*/  @P2 LDG.E R25, desc[UR4][R10.64+0x34] ;  /* 0x000034040a192981 */ /* 0x000f22000c1e1900 */
[----:B--2---:R-:W-:-:S03]  /*04c0*/  @!P0 LOP3.LUT R5, R5, R18, RZ, 0x3c, !PT ;  /* 0x0000001205058212 */ /* 0x004fc600078e3cff */
[----:B------:R-:W2:Y:S01]  /*04d0*/  @P1 LDG.E R18, desc[UR4][R10.64+0x1c] ;  /* 0x00001c040a121981 */ /* 0x000ea2000c1e1900 */
[----:B---3--:R-:W-:-:S03]  /*04e0*/  @P1 LOP3.LUT R3, R3, R20, RZ, 0x3c, !PT ;  /* 0x0000001403031212 */ /* 0x008fc600078e3cff */
[----:B------:R-:W3:Y:S01]  /*04f0*/  @P2 LDG.E R20, desc[UR4][R10.64+0x30] ;  /* 0x000030040a142981 */ /* 0x000ee2000c1e1900 */
[----:B----4-:R-:W-:-:S03]  /*0500*/  @P2 LOP3.LUT R3, R3, R22, RZ, 0x3c, !PT ;  /* 0x0000001603032212 */ /* 0x010fc600078e3cff */
[----:B------:R-:W4:Y:S01]  /*0510*/  @P3 LDG.E R22, desc[UR4][R10.64+0x4c] ;  /* 0x00004c040a163981 */ /* 0x000f22000c1e1900 */
[----:B------:R-:W-:-:S04]  /*0520*/  @P3 LOP3.LUT R15, R15, R28, RZ, 0x3c, !PT ;  /* 0x0000001c0f0f3212 */ /* 0x000fc800078e3cff */
[----:B------:R-:W-:Y:S02]  /*0530*/  @P4 LOP3.LUT R15, R15, R26, RZ, 0x3c, !PT ;  /* 0x0000001a0f0f4212 */ /* 0x000fe400078e3cff */
[----:B------:R-:W-:Y:S01]  /*0540*/  @P1 LOP3.LUT R2, R2, R21, RZ, 0x3c, !PT ;  /* 0x0000001502021212 */ /* 0x000fe200078e3cff */
[----:B------:R-:W4:Y:S04]  /*0550*/  @P5 LDG.E R26, desc[UR4][R10.64+0x64] ;  /* 0x000064040a1a5981 */ /* 0x000f28000c1e1900 */
[----:B------:R-:W4:Y:S01]  /*0560*/  @P3 LDG.E R21, desc[UR4][R10.64+0x40] ;  /* 0x000040040a153981 */ /* 0x000f22000c1e1900 */
[----:B------:R-:W-:Y:S02]  /*0570*/  @P2 LOP3.LUT R4, R4, R23, RZ, 0x3c, !PT ;  /* 0x0000001704042212 */ /* 0x000fe400078e3cff */
[----:B------:R-:W-:Y:S01]  /*0580*/  @P2 LOP3.LUT R2, R2, R25, RZ, 0x3c, !PT ;  /* 0x0000001902022212 */ /* 0x000fe200078e3cff */
[----:B------:R-:W4:Y:S04]  /*0590*/  @P3 LDG.E R23, desc[UR4][R10.64+0x48] ;  /* 0x000048040a173981 */ /* 0x000f28000c1e1900 */
[----:B------:R-:W4:Y:S01]  /*05a0*/  @P4 LDG.E R25, desc[UR4][R10.64+0x54] ;  /* 0x000054040a194981 */ /* 0x000f22000c1e1900 */
[----:B--2---:R-:W-:-:S03]  /*05b0*/  @P1 LOP3.LUT R5, R5, R18, RZ, 0x3c, !PT ;  /* 0x0000001205051212 */ /* 0x004fc600078e3cff */
[----:B------:R-:W2:Y:S01]  /*05c0*/  @P3 LDG.E R18, desc[UR4][R10.64+0x44] ;  /* 0x000044040a123981 */ /* 0x000ea2000c1e1900 */
[----:B---3--:R-:W-:-:S03]  /*05d0*/  @P2 LOP3.LUT R5, R5, R20, RZ, 0x3c, !PT ;  /* 0x0000001405052212 */ /* 0x008fc600078e3cff */
[----:B------:R-:W3:Y:S01]  /*05e0*/  @P4 LDG.E R20, desc[UR4][R10.64+0x58] ;  /* 0x000058040a144981 */ /* 0x000ee2000c1e1900 */
[----:B----4-:R-:W-:-:S03]  /*05f0*/  @P3 LOP3.LUT R3, R3, R22, RZ, 0x3c, !PT ;  /* 0x0000001603033212 */ /* 0x010fc600078e3cff */
[----:B------:R-:W4:Y:S01]  /*0600*/  @P4 LDG.E R22, desc[UR4][R10.64+0x60] ;  /* 0x000060040a164981 */ /* 0x000f22000c1e1900 */
[----:B------:R-:W-:Y:S02]  /*0610*/  LOP3.LUT P0, RZ, R24, 0x80, RZ, 0xc0, !PT ;  /* 0x0000008018ff7812 */ /* 0x000fe4000780c0ff */
[----:B------:R-:W-:Y:S02]  /*0620*/  @P5 LOP3.LUT R15, R15, R26, RZ, 0x3c, !PT ;  /* 0x0000001a0f0f5212 */ /* 0x000fe400078e3cff */
[----:B------:R-:W4:Y:S01]  /*0630*/  @P6 LDG.E R26, desc[UR4][R10.64+0x78] ;  /* 0x000078040a1a6981 */ /* 0x000f22000c1e1900 */
[----:B------:R-:W-:-:S03]  /*0640*/  @P3 LOP3.LUT R4, R4, R21, RZ, 0x3c, !PT ;  /* 0x0000001504043212 */ /* 0x000fc600078e3cff */
[----:B------:R-:W4:Y:S01]  /*0650*/  @P4 LDG.E R21, desc[UR4][R10.64+0x5c] ;  /* 0x00005c040a154981 */ /* 0x000f22000c1e1900 */
[----:B------:R-:W-:-:S03]  /*0660*/  @P3 LOP3.LUT R2, R2, R23, RZ, 0x3c, !PT ;  /* 0x0000001702023212 */ /* 0x000fc600078e3cff */
[----:B------:R-:W4:Y:S01]  /*0670*/  @P5 LDG.E R23, desc[UR4][R10.64+0x68] ;  /* 0x000068040a175981 */ /* 0x000f22000c1e1900 */
[----:B------:R-:W-:-:S03]  /*0680*/  @P4 LOP3.LUT R4, R4, R25, RZ, 0x3c, !PT ;  /* 0x0000001904044212 */ /* 0x000fc600078e3cff */
[----:B------:R-:W4:Y:S01]  /*0690*/  @P5 LDG.E R25, desc[UR4][R10.64+0x70] ;  /* 0x000070040a195981 */ /* 0x000f22000c1e1900 */
[----:B--2---:R-:W-:-:S03]  /*06a0*/  @P3 LOP3.LUT R5, R5, R18, RZ, 0x3c, !PT ;  /* 0x0000001205053212 */ /* 0x004fc600078e3cff */
[----:B------:R-:W2:Y:S01]  /*06b0*/  @P5 LDG.E R18, desc[UR4][R10.64+0x6c] ;  /* 0x00006c040a125981 */ /* 0x000ea2000c1e1900 */
[----:B---3--:R-:W-:-:S03]  /*06c0*/  @P4 LOP3.LUT R5, R5, R20, RZ, 0x3c, !PT ;  /* 0x0000001405054212 */ /* 0x008fc600078e3cff */
[----:B------:R-:W3:Y:S01]  /*06d0*/  @P5 LDG.E R20, desc[UR4][R10.64+0x74] ;  /* 0x000074040a145981 */ /* 0x000ee2000c1e1900 */
[----:B----4-:R-:W-:-:S03]  /*06e0*/  @P4 LOP3.LUT R3, R3, R22, RZ, 0x3c, !PT ;  /* 0x0000001603034212 */ /* 0x010fc600078e3cff */
[----:B------:R-:W4:Y:S01]  /*06f0*/  @P0 LDG.E R22, desc[UR4][R10.64+0x8c] ;  /* 0x00008c040a160981 */ /* 0x000f22000c1e1900 */
[----:B------:R-:W-:-:S03]  /*0700*/  @P6 LOP3.LUT R15, R15, R26, RZ, 0x3c, !PT ;  /* 0x0000001a0f0f6212 */ /* 0x000fc600078e3cff */
        /* <DEDUP_REMOVED lines=13> */
[----:B------:R-:W-:Y:S02]  /*07e0*/  @P6 LOP3.LUT R4, R4, R27, RZ, 0x3c, !PT ;  /* 0x0000001b04046212 */ /* 0x000fe400078e3cff */
[----:B------:R-:W-:Y:S02]  /*07f0*/  @P6 LOP3.LUT R2, R2, R21, RZ, 0x3c, !PT ;  /* 0x0000001502026212 */ /* 0x000fe400078e3cff */
[----:B------:R-:W-:Y:S02]  /*0800*/  @P0 LOP3.LUT R4, R4, R23, RZ, 0x3c, !PT ;  /* 0x0000001704040212 */ /* 0x000fe400078e3cff */
[----:B------:R-:W-:Y:S02]  /*0810*/  @P0 LOP3.LUT R2, R2, R25, RZ, 0x3c, !PT ;  /* 0x0000001902020212 */ /* 0x000fe400078e3cff */
[----:B--2---:R-:W-:Y:S02]  /*0820*/  @P6 LOP3.LUT R5, R5, R18, RZ, 0x3c, !PT ;  /* 0x0000001205056212 */ /* 0x004fe400078e3cff */
[----:B---3--:R-:W-:-:S02]  /*0830*/  @P6 LOP3.LUT R3, R3, R20, RZ, 0x3c, !PT ;  /* 0x0000001403036212 */ /* 0x008fc400078e3cff */
[----:B----4-:R-:W-:Y:S02]  /*0840*/  @P0 LOP3.LUT R5, R5, R22, RZ, 0x3c, !PT ;  /* 0x0000001605050212 */ /* 0x010fe400078e3cff */
[----:B------:R-:W-:Y:S02]  /*0850*/  @P0 LOP3.LUT R3, R3, R26, RZ, 0x3c, !PT ;  /* 0x0000001a03030212 */ /* 0x000fe400078e3cff */
[----:B------:R-:W-:-:S13]  /*0860*/  R2P PR, R24.B1, 0x7f ;  /* 0x0000007f18007804 */ /* 0x000fda0000001000 */
[----:B------:R-:W2:Y:S04]  /*0870*/  @P0 LDG.E R18, desc[UR4][R10.64+0xa0] ;  /* 0x0000a0040a120981 */ /* 0x000ea8000c1e1900 */
[----:B------:R-:W3:Y:S04]  /*0880*/  @P1 LDG.E R22, desc[UR4][R10.64+0xb4] ;  /* 0x0000b4040a161981 */ /* 0x000ee8000c1e1900 */
[----:B------:R-:W4:Y:S04]  /*0890*/  @P2 LDG.E R26, desc[UR4][R10.64+0xc8] ;  /* 0x0000c8040a1a2981 */ /* 0x000f28000c1e1900 */
[----:B------:R-:W4:Y:S04]  /*08a0*/  @P3 LDG.E R28, desc[UR4][R10.64+0xdc] ;  /* 0x0000dc040a1c3981 */ /* 0x000f28000c1e1900 */
[----:B------:R-:W4:Y:S04]  /*08b0*/  @P0 LDG.E R23, desc[UR4][R10.64+0xa4] ;  /* 0x0000a4040a170981 */ /* 0x000f28000c1e1900 */
[----:B------:R-:W4:Y:S04]  /*08c0*/  @P0 LDG.E R20, desc[UR4][R10.64+0xa8] ;  /* 0x0000a8040a140981 */ /* 0x000f28000c1e1900 */
[----:B------:R-:W4:Y:S04]  /*08d0*/  @P4 LDG.E R25, desc[UR4][R10.64+0xf0] ;  /* 0x0000f0040a194981 */ /* 0x000f28000c1e1900 */
        /* <DEDUP_REMOVED lines=21> */
[----:B------:R-:W-:Y:S02]  /*0a30*/  LOP3.LUT P0, RZ, R24, 0x8000, RZ, 0xc0, !PT ;  /* 0x0000800018ff7812 */ /* 0x000fe4000780c0ff */
[----:B----4-:R-:W-:Y:S01]  /*0a40*/  @P5 LOP3.LUT R15, R15, R26, RZ, 0x3c, !PT ;  /* 0x0000001a0f0f5212 */ /* 0x010fe200078e3cff */
[----:B------:R-:W4:Y:S04]  /*0a50*/  @P3 LDG.E R24, desc[UR4][R10.64+0xe4] ;  /* 0x0000e4040a183981 */ /* 0x000f28000c1e1900 */
[----:B------:R-:W2:Y:S01]  /*0a60*/  @P6 LDG.E R26, desc[UR4][R10.64+0x118] ;  /* 0x000118040a1a6981 */ /* 0x000ea2000c1e1900 */
        /* <DEDUP_REMOVED lines=8> */
[----:B---3--:R-:W-:-:S03]  /*0af0*/  @P2 LOP3.LUT R3, R3, R22, RZ, 0x3c, !PT ;  /* 0x0000001603032212 */ /* 0x008fc600078e3cff */
[----:B------:R-:W3:Y:S01]  /*0b00*/  @P4 LDG.E R22, desc[UR4][R10.64+0x100] ;  /* 0x000100040a164981 */ /* 0x000ee2000c1e1900 */
[----:B--2---:R-:W-:-:S03]  /*0b10*/  @P6 LOP3.LUT R15, R15, R26, RZ, 0x3c, !PT ;  /* 0x0000001a0f0f6212 */ /* 0x004fc600078e3cff */
[----:B------:R-:W2:Y:S01]  /*0b20*/  @P0 LDG.E R26, desc[UR4][R10.64+0x12c] ;  /* 0x00012c040a1a0981 */ /* 0x000ea2000c1e1900 */
[----:B----4-:R-:W-:-:S03]  /*0b30*/  @P2 LOP3.LUT R2, R2, R23, RZ, 0x3c, !PT ;  /* 0x0000001702022212 */ /* 0x010fc600078e3cff */
[----:B------:R-:W4:Y:S01]  /*0b40*/  @P4 LDG.E R23, desc[UR4][R10.64+0xfc] ;  /* 0x0000fc040a174981 */ /* 0x000f22000c1e1900 */
[----:B------:R-:W-:-:S03]  /*0b50*/  @P2 LOP3.LUT R5, R5, R20, RZ, 0x3c, !PT ;  /* 0x0000001405052212 */ /* 0x000fc600078e3cff */
[----:B------:R-:W4:Y:S01]  /*0b60*/  @P4 LDG.E R20, desc[UR4][R10.64+0xf8] ;  /* 0x0000f8040a144981 */ /* 0x000f22000c1e1900 */
[----:B------:R-:W-:Y:S02]  /*0b70*/  @P3 LOP3.LUT R2, R2, R27, RZ, 0x3c, !PT ;  /* 0x0000001b02023212 */ /* 0x000fe400078e3cff */
[----:B------:R-:W-:Y:S01]  /*0b80*/  @P3 LOP3.LUT R4, R4, R25, RZ, 0x3c, !PT ;  /* 0x0000001904043212 */ /* 0x000fe200078e3cff */
[----:B------:R-:W4:Y:S01]  /*0b90*/  @P5 LDG.E R27, desc[UR4][R10.64+0x110] ;  /* 0x000110040a1b5981 */ /* 0x000f22000c1e1900 */
[----:B------:R-:W-:-:S03]  /*0ba0*/  @P3 LOP3.LUT R5, R5, R24, RZ, 0x3c, !PT ;  /* 0x0000001805053212 */ /* 0x000fc600078e3cff */
[----:B------:R-:W4:Y:S04]  /*0bb0*/  @P5 LDG.E R25, desc[UR4][R10.64+0x108] ;  /* 0x000108040a195981 */ /* 0x000f28000c1e1900 */
        /* <DEDUP_REMOVED lines=19> */
[----:B------:R-:W-:-:S05]  /*0cf0*/  VIADD R19, R19, 0x10 ;  /* 0x0000001013137836 */ /* 0x000fca0000000000 */
[----:B------:R-:W-:Y:S02]  /*0d00*/  ISETP.NE.AND P1, PT, R19, 0x20, PT ;  /* 0x000000201300780c */ /* 0x000fe40003f25270 */
[----:B------:R-:W-:Y:S02]  /*0d10*/  @P5 LOP3.LUT R3, R3, R18, RZ, 0x3c, !PT ;  /* 0x0000001203035212 */ /* 0x000fe400078e3cff */
[----:B------:R-:W-:Y:S02]  /*0d20*/  @P6 LOP3.LUT R4, R4, R21, RZ, 0x3c, !PT ;  /* 0x0000001504046212 */ /* 0x000fe400078e3cff */
[----:B---3--:R-:W-:-:S04]  /*0d30*/  @P6 LOP3.LUT R3, R3, R22, RZ, 0x3c, !PT ;  /* 0x0000001603036212 */ /* 0x008fc800078e3cff */
[----:B--2---:R-:W-:Y:S02]  /*0d40*/  @P0 LOP3.LUT R3, R3, R26, RZ, 0x3c, !PT ;  /* 0x0000001a03030212 */ /* 0x004fe400078e3cff */
[----:B----4-:R-:W-:Y:S02]  /*0d50*/  @P6 LOP3.LUT R2, R2, R23, RZ, 0x3c, !PT ;  /* 0x0000001702026212 */ /* 0x010fe400078e3cff */
[----:B------:R-:W-:Y:S02]  /*0d60*/  @P6 LOP3.LUT R5, R5, R20, RZ, 0x3c, !PT ;  /* 0x0000001405056212 */ /* 0x000fe400078e3cff */
[----:B------:R-:W-:Y:S02]  /*0d70*/  @P0 LOP3.LUT R2, R2, R27, RZ, 0x3c, !PT ;  /* 0x0000001b02020212 */ /* 0x000fe400078e3cff */
[----:B------:R-:W-:Y:S02]  /*0d80*/  @P0 LOP3.LUT R4, R4, R25, RZ, 0x3c, !PT ;  /* 0x0000001904040212 */ /* 0x000fe400078e3cff */
[----:B------:R-:W-:Y:S01]  /*0d90*/  @P0 LOP3.LUT R5, R5, R24, RZ, 0x3c, !PT ;  /* 0x0000001805050212 */ /* 0x000fe200078e3cff */
[----:B------:R-:W-:Y:S06]  /*0da0*/  @P1 BRA `(.L_x_50) ;  /* 0xfffffff400481947 */ /* 0x000fec000383ffff */
[----:B------:R-:W-:-:S05]  /*0db0*/  VIADD R17, R17, 0x1 ;  /* 0x0000000111117836 */ /* 0x000fca0000000000 */
[----:B------:R-:W-:-:S13]  /*0dc0*/  ISETP.NE.AND P0, PT, R17, 0x5, PT ;  /* 0x000000051100780c */ /* 0x000fda0003f05270 */
[----:B------:R-:W-:Y:S05]  /*0dd0*/  @P0 BRA `(.L_x_51) ;  /* 0xfffffff400300947 */ /* 0x000fea000383ffff */
[----:B------:R1:W-:Y:S01]  /*0de0*/  STG.E.64 desc[UR4][R6.64+0x8], R4 ;  /* 0x0000080406007986 */ /* 0x0003e2000c101b04 */
[----:B------:R-:W-:Y:S01]  /*0df0*/  VIADD R14, R14, 0x1 ;  /* 0x000000010e0e7836 */ /* 0x000fe20000000000 */
[----:B------:R-:W-:Y:S02]  /*0e00*/  LOP3.LUT R11, R13, 0x3, RZ, 0xc0, !PT ;  /* 0x000000030d0b7812 */ /* 0x000fe400078ec0ff */
[----:B------:R1:W-:Y:S02]  /*0e10*/  STG.E.64 desc[UR4][R6.64+0x10], R2 ;  /* 0x0000100206007986 */ /* 0x0003e4000c101b04 */
[----:B------:R-:W-:Y:S02]  /*0e20*/  ISETP.GE.U32.AND P0, PT, R14, R11, PT ;  /* 0x0000000b0e00720c */ /* 0x000fe40003f06070 */
[----:B------:R1:W-:Y:S11]  /*0e30*/  STG.E desc[UR4][R6.64+0x4], R15 ;  /* 0x0000040f06007986 */ /* 0x0003f6000c101904 */
[----:B------:R-:W-:Y:S05]  /*0e40*/  @!P0 BRA `(.L_x_52) ;  /* 0xfffffff400048947 */ /* 0x000fea000383ffff */
.L_x_49:
[----:B------:R-:W-:Y:S05]  /*0e50*/  BSYNC.RECONVERGENT B1 ;  /* 0x0000000000017941 */ /* 0x000fea0003800200 */
.L_x_48:
[C---:B------:R-:W-:Y:S01]  /*0e60*/  ISETP.GT.U32.AND P0, PT, R13.reuse, 0x3, PT ;  /* 0x000000030d00780c */ /* 0x040fe20003f04070 */
[----:B------:R-:W-:Y:S01]  /*0e70*/  VIADD R12, R12, 0x1 ;  /* 0x000000010c0c7836 */ /* 0x000fe20000000000 */
[--C-:B------:R-:W-:Y:S02]  /*0e80*/  SHF.R.U64 R13, R13, 0x2, R0.reuse ;  /* 0x000000020d0d7819 */ /* 0x100fe40000001200 */
[----:B------:R-:W-:Y:S02]  /*0e90*/  ISETP.GT.U32.AND.EX P0, PT, R0, RZ, PT, P0 ;  /* 0x000000ff0000720c */ /* 0x000fe40003f04100 */
[----:B------:R-:W-:-:S11]  /*0ea0*/  SHF.R.U32.HI R0, RZ, 0x2, R0 ;  /* 0x00000002ff007819 */ /* 0x000fd60000011600 */
[----:B------:R-:W-:Y:S05]  /*0eb0*/  @P0 BRA `(.L_x_53) ;  /* 0xfffffff000c80947 */ /* 0x000fea000383ffff */
.L_x_47:
[----:B------:R-:W-:Y:S05]  /*0ec0*/  BSYNC.RECONVERGENT B0 ;  /* 0x0000000000007941 */ /* 0x000fea0003800200 */
.L_x_46:
[----:B------:R-:W-:Y:S04]  /*0ed0*/  STG.E.64 desc[UR4][R6.64+0x18], RZ ;  /* 0x000018ff06007986 */ /* 0x000fe8000c101b04 */
[----:B------:R-:W-:Y:S04]  /*0ee0*/  STG.E desc[UR4][R6.64+0x20], RZ ;  /* 0x000020ff06007986 */ /* 0x000fe8000c101904 */
[----:B------:R-:W-:Y:S01]  /*0ef0*/  STG.E.64 desc[UR4][R6.64+0x28], RZ ;  /* 0x000028ff06007986 */ /* 0x000fe2000c101b04 */
[----:B------:R-:W-:Y:S05]  /*0f00*/  EXIT ;  /* 0x000000000000794d */ /* 0x000fea0003800000 */
.L_x_54:
        /* <DEDUP_REMOVED lines=15> */
.L_x_66:


//--------------------- .nv.global.init           --------------------------
	.section	.nv.global.init,"aw",@progbits
	.align	4
.nv.global.init:
	.type		mrg32k3aM1SubSeq,@object
	.size		mrg32k3aM1SubSeq,(mrg32k3aM2SubSeq - mrg32k3aM1SubSeq)
mrg32k3aM1SubSeq:
        /*0000*/ 	.byte	0x0b, 0xcc, 0xee, 0x04, 0x73, 0x29, 0x8b, 0x6f, 0xf6, 0x53, 0x03, 0xf6, 0x23, 0xf6, 0xea, 0xda
        /* <DEDUP_REMOVED lines=125> */
	.type		mrg32k3aM2SubSeq,@object
	.size		mrg32k3aM2SubSeq,(mrg32k3aM1 - mrg32k3aM2SubSeq)
mrg32k3aM2SubSeq:
        /* <DEDUP_REMOVED lines=126> */
	.type		mrg32k3aM1,@object
	.size		mrg32k3aM1,(mrg32k3aM1Seq - mrg32k3aM1)
mrg32k3aM1:
        /* <DEDUP_REMOVED lines=144> */
	.type		mrg32k3aM1Seq,@object
	.size		mrg32k3aM1Seq,(mrg32k3aM2 - mrg32k3aM1Seq)
mrg32k3aM1Seq:
        /* <DEDUP_REMOVED lines=144> */
	.type		mrg32k3aM2,@object
	.size		mrg32k3aM2,(mrg32k3aM2Seq - mrg32k3aM2)
mrg32k3aM2:
        /* <DEDUP_REMOVED lines=144> */
	.type		mrg32k3aM2Seq,@object
	.size		mrg32k3aM2Seq,(precalc_xorwow_matrix - mrg32k3aM2Seq)
mrg32k3aM2Seq:
        /* <DEDUP_REMOVED lines=144> */
	.type		precalc_xorwow_matrix,@object
	.size		precalc_xorwow_matrix,(precalc_xorwow_offset_matrix - precalc_xorwow_matrix)
precalc_xorwow_matrix:
        /* <DEDUP_REMOVED lines=6400> */
	.type		precalc_xorwow_offset_matrix,@object
	.size		precalc_xorwow_offset_matrix,(.L_1 - precalc_xorwow_offset_matrix)
precalc_xorwow_offset_matrix:
        /* <DEDUP_REMOVED lines=6400> */
.L_1:


//--------------------- .nv.shared.reserved.0     --------------------------
	.section	.nv.shared.reserved.0,"aw",@nobits
	.weak		__nv_reservedSMEM_offset_0_alias
	.size		__nv_reservedSMEM_offset_0_alias, 0, 64
	.other		__nv_reservedSMEM_offset_0_alias,@"STO_CUDA_RESERVED_SHARED STV_DEFAULT"
__nv_reservedSMEM_offset_0_alias:
	.zero		0
	.zero		64


//--------------------- .nv.constant0._Z9migrationPyi --------------------------
	.section	.nv.constant0._Z9migrationPyi,"a",@progbits
	.sectionflags	@""
	.align	4
.nv.constant0._Z9migrationPyi:
	.zero		908


//--------------------- .nv.constant0._Z15internalReOrderPyPji --------------------------
	.section	.nv.constant0._Z15internalReOrderPyPji,"a",@progbits
	.sectionflags	@""
	.align	4
.nv.constant0._Z15internalReOrderPyPji:
	.zero		916


//--------------------- .nv.constant0._Z15selection_wheelPyPjS_Pfi --------------------------
	.section	.nv.constant0._Z15selection_wheelPyPjS_Pfi,"a",@progbits
	.sectionflags	@""
	.align	4
.nv.constant0._Z15selection_wheelPyPjS_Pfi:
	.zero		932


//--------------------- .nv.constant0._Z17selection_elitismPyPjS_i --------------------------
	.section	.nv.constant0._Z17selection_elitismPyPjS_i,"a",@progbits
	.sectionflags	@""
	.align	4
.nv.constant0._Z17selection_elitismPyPjS_i:
	.zero		924


//--------------------- .nv.constant0._Z17crossover_uniformPyS_i --------------------------
	.section	.nv.constant0._Z17crossover_uniformPyS_i,"a",@progbits
	.sectionflags	@""
	.align	4
.nv.constant0._Z17crossover_uniformPyS_i:
	.zero		916


//--------------------- .nv.constant0._Z15crossover_fixedPyS_PiS0_i --------------------------
	.section	.nv.constant0._Z15crossover_fixedPyS_PiS0_i,"a",@progbits
	.sectionflags	@""
	.align	4
.nv.constant0._Z15crossover_fixedPyS_PiS0_i:
	.zero		932


//--------------------- .nv.constant0._Z8mutationPyPfPibbii --------------------------
	.section	.nv.constant0._Z8mutationPyPfPibbii,"a",@progbits
	.sectionflags	@""
	.align	4
.nv.constant0._Z8mutationPyPfPibbii:
	.zero		932


//--------------------- .nv.constant0._Z10evaluationPyPji --------------------------
	.section	.nv.constant0._Z10evaluationPyPji,"a",@progbits
	.sectionflags	@""
	.align	4
.nv.constant0._Z10evaluationPyPji:
	.zero		916


//--------------------- .nv.constant0._Z21random_casting_parentP17curandStateXORWOWPyi --------------------------
	.section	.nv.constant0._Z21random_casting_parentP17curandStateXORWOWPyi,"a",@progbits
	.sectionflags	@""
	.align	4
.nv.constant0._Z21random_casting_parentP17curandStateXORWOWPyi:
	.zero		916


//--------------------- .nv.constant0._Z20random_casting_floatP17curandStateXORWOWPfii --------------------------
	.section	.nv.constant0._Z20random_casting_floatP17curandStateXORWOWPfii,"a",@progbits
	.sectionflags	@""
	.align	4
.nv.constant0._Z20random_casting_floatP17curandStateXORWOWPfii:
	.zero		920


//--------------------- .nv.constant0._Z18random_casting_intP17curandStateXORWOWPiii --------------------------
	.section	.nv.constant0._Z18random_casting_intP17curandStateXORWOWPiii,"a",@progbits
	.sectionflags	@""
	.align	4
.nv.constant0._Z18random_casting_intP17curandStateXORWOWPiii:
	.zero		920


//--------------------- .nv.constant0._Z4initP17curandStateXORWOWi --------------------------
	.section	.nv.constant0._Z4initP17curandStateXORWOWi,"a",@progbits
	.sectionflags	@""
	.align	4
.nv.constant0._Z4initP17curandStateXORWOWi:
	.zero		908


//--------------------- SYMBOLS --------------------------

	.type		.nv.reservedSmem.offset0,@object
	.size		.nv.reservedSmem.offset0,0x4
